	.target	sm_103a

	.elftype	@"ET_EXEC"


//--------------------- .note.nv.tkinfo           --------------------------
	.section	.note.nv.tkinfo,"",@"SHT_NOTE"
	.sectionflags	@"SHF_NOTE_NV_TKINFO"
	.tkinfo
        /*0018*/ 	.word	0x00000002
        /*0030*/ 	.string	""
        /*0030*/ 	.string	"ptxas"
        /*0030*/ 	.string	"Cuda compilation tools, release 13.0, V13.0.88"
        /*0030*/ 	.string	"Build cuda_13.0.r13.0/compiler.36424714_0"
        /*0030*/ 	.string	"-arch sm_103a -m 64 "



//--------------------- .note.nv.cuinfo           --------------------------
	.section	.note.nv.cuinfo,"",@"SHT_NOTE"
	.sectionflags	@"SHF_NOTE_NV_CUINFO"
        /*0018*/ 	.short	0x0002
        /*001a*/ 	.short	0x0067
        /*001c*/ 	.short	0x0082
	.zero		2


//--------------------- .nv.info                  --------------------------
	.section	.nv.info,"",@"SHT_CUDA_INFO"
	.align	4


	//----- nvinfo : EIATTR_REGCOUNT
	.align		4
        /*0000*/ 	.byte	0x04, 0x2f
        /*0002*/ 	.short	(.L_12 - .L_11)
	.align		4
.L_11:
        /*0004*/ 	.word	index@(_ZN7cutlass13device_kernelIN5flash11enable_sm90INS1_16FlashAttnFwdSm90INS1_25CollectiveMainloopFwdSm90ILi2EN4cute5tupleIJNS5_1CILi1EEES8_S8_EEENS6_IJNS7_ILi128EEESA_SA_EEELi128ENS_10bfloat16_tEfNS_4arch4Sm90ELb1ELb0ELb1ELb1ELb0ELb1ELb0ELb1ELb1ELb0ELb0ELb0EEENS1_21CollectiveEpilogueFwdISB_S9_SC_SE_Li256ELb1ELb0ELb0ELb0EEENS1_36VarlenDynamicPersistentTileSchedulerILi128ELi128ELi256ELi32ELb0ELb0ELb1ELb1ELb1ELb1EEEEEEEEEvNT_6ParamsE)
        /*0008*/ 	.word	0x00000004


	//----- nvinfo : EIATTR_FRAME_SIZE
	.align		4
.L_12:
        /*000c*/ 	.byte	0x04, 0x11
        /*000e*/ 	.short	(.L_14 - .L_13)
	.align		4
.L_13:
        /*0010*/ 	.word	index@(_ZN7cutlass13device_kernelIN5flash11enable_sm90INS1_16FlashAttnFwdSm90INS1_25CollectiveMainloopFwdSm90ILi2EN4cute5tupleIJNS5_1CILi1EEES8_S8_EEENS6_IJNS7_ILi128EEESA_SA_EEELi128ENS_10bfloat16_tEfNS_4arch4Sm90ELb1ELb0ELb1ELb1ELb0ELb1ELb0ELb1ELb1ELb0ELb0ELb0EEENS1_21CollectiveEpilogueFwdISB_S9_SC_SE_Li256ELb1ELb0ELb0ELb0EEENS1_36VarlenDynamicPersistentTileSchedulerILi128ELi128ELi256ELi32ELb0ELb0ELb1ELb1ELb1ELb1EEEEEEEEEvNT_6ParamsE)
        /*0014*/ 	.word	0x00000000


	//----- nvinfo : EIATTR_REGCOUNT
	.align		4
.L_14:
        /*0018*/ 	.byte	0x04, 0x2f
        /*001a*/ 	.short	(.L_16 - .L_15)
	.align		4
.L_15:
        /*001c*/ 	.word	index@(_ZN7cutlass13device_kernelIN5flash11enable_sm90INS1_16FlashAttnFwdSm90INS1_25CollectiveMainloopFwdSm90ILi2EN4cute5tupleIJNS5_1CILi1EEES8_S8_EEENS6_IJNS7_ILi128EEESA_SA_EEELi128ENS_10bfloat16_tEfNS_4arch4Sm90ELb1ELb0ELb1ELb1ELb0ELb0ELb0ELb1ELb1ELb0ELb0ELb0EEENS1_21CollectiveEpilogueFwdISB_S9_SC_SE_Li256ELb1ELb0ELb0ELb0EEENS1_36VarlenDynamicPersistentTileSchedulerILi128ELi128ELi256ELi32ELb0ELb0ELb1ELb1ELb1ELb1EEEEEEEEEvNT_6ParamsE)
        /*0020*/ 	.word	0x00000004


	//----- nvinfo : EIATTR_FRAME_SIZE
	.align		4
.L_16:
        /*0024*/ 	.byte	0x04, 0x11
        /*0026*/ 	.short	(.L_18 - .L_17)
	.align		4
.L_17:
        /*0028*/ 	.word	index@(_ZN7cutlass13device_kernelIN5flash11enable_sm90INS1_16FlashAttnFwdSm90INS1_25CollectiveMainloopFwdSm90ILi2EN4cute5tupleIJNS5_1CILi1EEES8_S8_EEENS6_IJNS7_ILi128EEESA_SA_EEELi128ENS_10bfloat16_tEfNS_4arch4Sm90ELb1ELb0ELb1ELb1ELb0ELb0ELb0ELb1ELb1ELb0ELb0ELb0EEENS1_21CollectiveEpilogueFwdISB_S9_SC_SE_Li256ELb1ELb0ELb0ELb0EEENS1_36VarlenDynamicPersistentTileSchedulerILi128ELi128ELi256ELi32ELb0ELb0ELb1ELb1ELb1ELb1EEEEEEEEEvNT_6ParamsE)
        /*002c*/ 	.word	0x00000000


	//----- nvinfo : EIATTR_REGCOUNT
	.align		4
.L_18:
        /*0030*/ 	.byte	0x04, 0x2f
        /*0032*/ 	.short	(.L_20 - .L_19)
	.align		4
.L_19:
        /*0034*/ 	.word	index@(_ZN7cutlass13device_kernelIN5flash11enable_sm90INS1_16FlashAttnFwdSm90INS1_25CollectiveMainloopFwdSm90ILi2EN4cute5tupleIJNS5_1CILi1EEES8_S8_EEENS6_IJNS7_ILi128EEESA_SA_EEELi128ENS_10bfloat16_tEfNS_4arch4Sm90ELb1ELb0ELb1ELb0ELb0ELb0ELb0ELb1ELb1ELb0ELb0ELb0EEENS1_21CollectiveEpilogueFwdISB_S9_SC_SE_Li256ELb0ELb0ELb0ELb0EEENS1_30DynamicPersistentTileSchedulerILi256ELi32ELb0ELb0ELb1EEEEEEEEEvNT_6ParamsE)
        /*0038*/ 	.word	0x00000004


	//----- nvinfo : EIATTR_FRAME_SIZE
	.align		4
.L_20:
        /*003c*/ 	.byte	0x04, 0x11
        /*003e*/ 	.short	(.L_22 - .L_21)
	.align		4
.L_21:
        /*0040*/ 	.word	index@(_ZN7cutlass13device_kernelIN5flash11enable_sm90INS1_16FlashAttnFwdSm90INS1_25CollectiveMainloopFwdSm90ILi2EN4cute5tupleIJNS5_1CILi1EEES8_S8_EEENS6_IJNS7_ILi128EEESA_SA_EEELi128ENS_10bfloat16_tEfNS_4arch4Sm90ELb1ELb0ELb1ELb0ELb0ELb0ELb0ELb1ELb1ELb0ELb0ELb0EEENS1_21CollectiveEpilogueFwdISB_S9_SC_SE_Li256ELb0ELb0ELb0ELb0EEENS1_30DynamicPersistentTileSchedulerILi256ELi32ELb0ELb0ELb1EEEEEEEEEvNT_6ParamsE)
        /*0044*/ 	.word	0x00000000


	//----- nvinfo : EIATTR_REGCOUNT
	.align		4
.L_22:
        /*0048*/ 	.byte	0x04, 0x2f
        /*004a*/ 	.short	(.L_24 - .L_23)
	.align		4
.L_23:
        /*004c*/ 	.word	index@(_ZN7cutlass13device_kernelIN5flash11enable_sm90INS1_16FlashAttnFwdSm90INS1_25CollectiveMainloopFwdSm90ILi2EN4cute5tupleIJNS5_1CILi1EEES8_S8_EEENS6_IJNS7_ILi128EEESA_SA_EEELi128ENS_10bfloat16_tEfNS_4arch4Sm90ELb0ELb1ELb1ELb1ELb0ELb1ELb0ELb1ELb1ELb0ELb0ELb0EEENS1_21CollectiveEpilogueFwdISB_S9_SC_SE_Li256ELb1ELb0ELb0ELb0EEENS1_36VarlenDynamicPersistentTileSchedulerILi128ELi128ELi256ELi32ELb0ELb0ELb1ELb1ELb0ELb1EEEEEEEEEvNT_6ParamsE)
        /*0050*/ 	.word	0x00000004


	//----- nvinfo : EIATTR_FRAME_SIZE
	.align		4
.L_24:
        /*0054*/ 	.byte	0x04, 0x11
        /*0056*/ 	.short	(.L_26 - .L_25)
	.align		4
.L_25:
        /*0058*/ 	.word	index@(_ZN7cutlass13device_kernelIN5flash11enable_sm90INS1_16FlashAttnFwdSm90INS1_25CollectiveMainloopFwdSm90ILi2EN4cute5tupleIJNS5_1CILi1EEES8_S8_EEENS6_IJNS7_ILi128EEESA_SA_EEELi128ENS_10bfloat16_tEfNS_4arch4Sm90ELb0ELb1ELb1ELb1ELb0ELb1ELb0ELb1ELb1ELb0ELb0ELb0EEENS1_21CollectiveEpilogueFwdISB_S9_SC_SE_Li256ELb1ELb0ELb0ELb0EEENS1_36VarlenDynamicPersistentTileSchedulerILi128ELi128ELi256ELi32ELb0ELb0ELb1ELb1ELb0ELb1EEEEEEEEEvNT_6ParamsE)
        /*005c*/ 	.word	0x00000000


	//----- nvinfo : EIATTR_REGCOUNT
	.align		4
.L_26:
        /*0060*/ 	.byte	0x04, 0x2f
        /*0062*/ 	.short	(.L_28 - .L_27)
	.align		4
.L_27:
        /*0064*/ 	.word	index@(_ZN7cutlass13device_kernelIN5flash11enable_sm90INS1_16FlashAttnFwdSm90INS1_25CollectiveMainloopFwdSm90ILi2EN4cute5tupleIJNS5_1CILi1EEES8_S8_EEENS6_IJNS7_ILi128EEESA_SA_EEELi128ENS_10bfloat16_tEfNS_4arch4Sm90ELb0ELb1ELb1ELb1ELb0ELb0ELb0ELb1ELb1ELb0ELb0ELb0EEENS1_21CollectiveEpilogueFwdISB_S9_SC_SE_Li256ELb1ELb0ELb0ELb0EEENS1_36VarlenDynamicPersistentTileSchedulerILi128ELi128ELi256ELi32ELb0ELb0ELb1ELb1ELb0ELb1EEEEEEEEEvNT_6ParamsE)
        /*0068*/ 	.word	0x00000004


	//----- nvinfo : EIATTR_FRAME_SIZE
	.align		4
.L_28:
        /*006c*/ 	.byte	0x04, 0x11
        /*006e*/ 	.short	(.L_30 - .L_29)
	.align		4
.L_29:
        /*0070*/ 	.word	index@(_ZN7cutlass13device_kernelIN5flash11enable_sm90INS1_16FlashAttnFwdSm90INS1_25CollectiveMainloopFwdSm90ILi2EN4cute5tupleIJNS5_1CILi1EEES8_S8_EEENS6_IJNS7_ILi128EEESA_SA_EEELi128ENS_10bfloat16_tEfNS_4arch4Sm90ELb0ELb1ELb1ELb1ELb0ELb0ELb0ELb1ELb1ELb0ELb0ELb0EEENS1_21CollectiveEpilogueFwdISB_S9_SC_SE_Li256ELb1ELb0ELb0ELb0EEENS1_36VarlenDynamicPersistentTileSchedulerILi128ELi128ELi256ELi32ELb0ELb0ELb1ELb1ELb0ELb1EEEEEEEEEvNT_6ParamsE)
        /*0074*/ 	.word	0x00000000


	//----- nvinfo : EIATTR_REGCOUNT
	.align		4
.L_30:
        /*0078*/ 	.byte	0x04, 0x2f
        /*007a*/ 	.short	(.L_32 - .L_31)
	.align		4
.L_31:
        /*007c*/ 	.word	index@(_ZN7cutlass13device_kernelIN5flash11enable_sm90INS1_16FlashAttnFwdSm90INS1_25CollectiveMainloopFwdSm90ILi2EN4cute5tupleIJNS5_1CILi1EEES8_S8_EEENS6_IJNS7_ILi128EEESA_SA_EEELi128ENS_10bfloat16_tEfNS_4arch4Sm90ELb0ELb1ELb1ELb0ELb0ELb0ELb0ELb1ELb1ELb0ELb0ELb0EEENS1_21CollectiveEpilogueFwdISB_S9_SC_SE_Li256ELb0ELb0ELb0ELb0EEENS1_30DynamicPersistentTileSchedulerILi256ELi32ELb0ELb0ELb1EEEEEEEEEvNT_6ParamsE)
        /*0080*/ 	.word	0x00000004


	//----- nvinfo : EIATTR_FRAME_SIZE
	.align		4
.L_32:
        /*0084*/ 	.byte	0x04, 0x11
        /*0086*/ 	.short	(.L_34 - .L_33)
	.align		4
.L_33:
        /*0088*/ 	.word	index@(_ZN7cutlass13device_kernelIN5flash11enable_sm90INS1_16FlashAttnFwdSm90INS1_25CollectiveMainloopFwdSm90ILi2EN4cute5tupleIJNS5_1CILi1EEES8_S8_EEENS6_IJNS7_ILi128EEESA_SA_EEELi128ENS_10bfloat16_tEfNS_4arch4Sm90ELb0ELb1ELb1ELb0ELb0ELb0ELb0ELb1ELb1ELb0ELb0ELb0EEENS1_21CollectiveEpilogueFwdISB_S9_SC_SE_Li256ELb0ELb0ELb0ELb0EEENS1_30DynamicPersistentTileSchedulerILi256ELi32ELb0ELb0ELb1EEEEEEEEEvNT_6ParamsE)
        /*008c*/ 	.word	0x00000000


	//----- nvinfo : EIATTR_REGCOUNT
	.align		4
.L_34:
        /*0090*/ 	.byte	0x04, 0x2f
        /*0092*/ 	.short	(.L_36 - .L_35)
	.align		4
.L_35:
        /*0094*/ 	.word	index@(_ZN7cutlass13device_kernelIN5flash11enable_sm90INS1_16FlashAttnFwdSm90INS1_25CollectiveMainloopFwdSm90ILi2EN4cute5tupleIJNS5_1CILi1EEES8_S8_EEENS6_IJNS7_ILi128EEENS7_ILi176EEESA_EEELi128ENS_10bfloat16_tEfNS_4arch4Sm90ELb0ELb0ELb1ELb1ELb0ELb1ELb0ELb1ELb1ELb0ELb0ELb0EEENS1_21CollectiveEpilogueFwdINS6_IJSA_SA_SB_EEES9_SD_SF_Li256ELb1ELb0ELb0ELb0EEENS1_36VarlenDynamicPersistentTileSchedulerILi128ELi176ELi256ELi32ELb0ELb0ELb1ELb0ELb1ELb1EEEEEEEEEvNT_6ParamsE)
        /*0098*/ 	.word	0x00000004


	//----- nvinfo : EIATTR_FRAME_SIZE
	.align		4
.L_36:
        /*009c*/ 	.byte	0x04, 0x11
        /*009e*/ 	.short	(.L_38 - .L_37)
	.align		4
.L_37:
        /*00a0*/ 	.word	index@(_ZN7cutlass13device_kernelIN5flash11enable_sm90INS1_16FlashAttnFwdSm90INS1_25CollectiveMainloopFwdSm90ILi2EN4cute5tupleIJNS5_1CILi1EEES8_S8_EEENS6_IJNS7_ILi128EEENS7_ILi176EEESA_EEELi128ENS_10bfloat16_tEfNS_4arch4Sm90ELb0ELb0ELb1ELb1ELb0ELb1ELb0ELb1ELb1ELb0ELb0ELb0EEENS1_21CollectiveEpilogueFwdINS6_IJSA_SA_SB_EEES9_SD_SF_Li256ELb1ELb0ELb0ELb0EEENS1_36VarlenDynamicPersistentTileSchedulerILi128ELi176ELi256ELi32ELb0ELb0ELb1ELb0ELb1ELb1EEEEEEEEEvNT_6ParamsE)
        /*00a4*/ 	.word	0x00000000


	//----- nvinfo : EIATTR_REGCOUNT
	.align		4
.L_38:
        /*00a8*/ 	.byte	0x04, 0x2f
        /*00aa*/ 	.short	(.L_40 - .L_39)
	.align		4
.L_39:
        /*00ac*/ 	.word	index@(_ZN7cutlass13device_kernelIN5flash11enable_sm90INS1_16FlashAttnFwdSm90INS1_25CollectiveMainloopFwdSm90ILi2EN4cute5tupleIJNS5_1CILi1EEES8_S8_EEENS6_IJNS7_ILi128EEENS7_ILi176EEESA_EEELi128ENS_10bfloat16_tEfNS_4arch4Sm90ELb0ELb0ELb1ELb1ELb0ELb0ELb0ELb1ELb1ELb0ELb0ELb0EEENS1_21CollectiveEpilogueFwdINS6_IJSA_SA_SB_EEES9_SD_SF_Li256ELb1ELb0ELb0ELb0EEENS1_36VarlenDynamicPersistentTileSchedulerILi128ELi176ELi256ELi32ELb0ELb0ELb1ELb0ELb1ELb1EEEEEEEEEvNT_6ParamsE)
        /*00b0*/ 	.word	0x00000004


	//----- nvinfo : EIATTR_FRAME_SIZE
	.align		4
.L_40:
        /*00b4*/ 	.byte	0x04, 0x11
        /*00b6*/ 	.short	(.L_42 - .L_41)
	.align		4
.L_41:
        /*00b8*/ 	.word	index@(_ZN7cutlass13device_kernelIN5flash11enable_sm90INS1_16FlashAttnFwdSm90INS1_25CollectiveMainloopFwdSm90ILi2EN4cute5tupleIJNS5_1CILi1EEES8_S8_EEENS6_IJNS7_ILi128EEENS7_ILi176EEESA_EEELi128ENS_10bfloat16_tEfNS_4arch4Sm90ELb0ELb0ELb1ELb1ELb0ELb0ELb0ELb1ELb1ELb0ELb0ELb0EEENS1_21CollectiveEpilogueFwdINS6_IJSA_SA_SB_EEES9_SD_SF_Li256ELb1ELb0ELb0ELb0EEENS1_36VarlenDynamicPersistentTileSchedulerILi128ELi176ELi256ELi32ELb0ELb0ELb1ELb0ELb1ELb1EEEEEEEEEvNT_6ParamsE)
        /*00bc*/ 	.word	0x00000000


	//----- nvinfo : EIATTR_REGCOUNT
	.align		4
.L_42:
        /*00c0*/ 	.byte	0x04, 0x2f
        /*00c2*/ 	.short	(.L_44 - .L_43)
	.align		4
.L_43:
        /*00c4*/ 	.word	index@(_ZN7cutlass13device_kernelIN5flash11enable_sm90INS1_16FlashAttnFwdSm90INS1_25CollectiveMainloopFwdSm90ILi2EN4cute5tupleIJNS5_1CILi2EEENS7_ILi1EEES9_EEENS6_IJNS7_ILi128EEENS7_ILi176EEESB_EEELi128ENS_10bfloat16_tEfNS_4arch4Sm90ELb0ELb0ELb1ELb0ELb0ELb0ELb0ELb1ELb1ELb0ELb0ELb0EEENS1_21CollectiveEpilogueFwdINS6_IJSB_SB_SC_EEESA_SE_SG_Li256ELb0ELb0ELb0ELb0EEENS1_29StaticPersistentTileSchedulerILb0EEEEEEEEEvNT_6ParamsE)
        /*00c8*/ 	.word	0x00000004


	//----- nvinfo : EIATTR_FRAME_SIZE
	.align		4
.L_44:
        /*00cc*/ 	.byte	0x04, 0x11
        /*00ce*/ 	.short	(.L_46 - .L_45)
	.align		4
.L_45:
        /*00d0*/ 	.word	index@(_ZN7cutlass13device_kernelIN5flash11enable_sm90INS1_16FlashAttnFwdSm90INS1_25CollectiveMainloopFwdSm90ILi2EN4cute5tupleIJNS5_1CILi2EEENS7_ILi1EEES9_EEENS6_IJNS7_ILi128EEENS7_ILi176EEESB_EEELi128ENS_10bfloat16_tEfNS_4arch4Sm90ELb0ELb0ELb1ELb0ELb0ELb0ELb0ELb1ELb1ELb0ELb0ELb0EEENS1_21CollectiveEpilogueFwdINS6_IJSB_SB_SC_EEESA_SE_SG_Li256ELb0ELb0ELb0ELb0EEENS1_29StaticPersistentTileSchedulerILb0EEEEEEEEEvNT_6ParamsE)
        /*00d4*/ 	.word	0x00000000


	//----- nvinfo : EIATTR_REGCOUNT
	.align		4
.L_46:
        /*00d8*/ 	.byte	0x04, 0x2f
        /*00da*/ 	.short	(.L_48 - .L_47)
	.align		4
.L_47:
        /*00dc*/ 	.word	index@(_ZN7cutlass13device_kernelIN5flash11enable_sm90INS1_16FlashAttnFwdSm90INS1_25CollectiveMainloopFwdSm90ILi2EN4cute5tupleIJNS5_1CILi1EEES8_S8_EEENS6_IJNS7_ILi128EEENS7_ILi176EEESA_EEELi128ENS_10bfloat16_tEfNS_4arch4Sm90ELb0ELb0ELb1ELb0ELb0ELb0ELb0ELb1ELb1ELb0ELb0ELb0EEENS1_21CollectiveEpilogueFwdINS6_IJSA_SA_SB_EEES9_SD_SF_Li256ELb0ELb0ELb0ELb0EEENS1_29StaticPersistentTileSchedulerILb0EEEEEEEEEvNT_6ParamsE)
        /*00e0*/ 	.word	0x00000004


	//----- nvinfo : EIATTR_FRAME_SIZE
	.align		4
.L_48:
        /*00e4*/ 	.byte	0x04, 0x11
        /*00e6*/ 	.short	(.L_50 - .L_49)
	.align		4
.L_49:
        /*00e8*/ 	.word	index@(_ZN7cutlass13device_kernelIN5flash11enable_sm90INS1_16FlashAttnFwdSm90INS1_25CollectiveMainloopFwdSm90ILi2EN4cute5tupleIJNS5_1CILi1EEES8_S8_EEENS6_IJNS7_ILi128EEENS7_ILi176EEESA_EEELi128ENS_10bfloat16_tEfNS_4arch4Sm90ELb0ELb0ELb1ELb0ELb0ELb0ELb0ELb1ELb1ELb0ELb0ELb0EEENS1_21CollectiveEpilogueFwdINS6_IJSA_SA_SB_EEES9_SD_SF_Li256ELb0ELb0ELb0ELb0EEENS1_29StaticPersistentTileSchedulerILb0EEEEEEEEEvNT_6ParamsE)
        /*00ec*/ 	.word	0x00000000


	//----- nvinfo : EIATTR_MIN_STACK_SIZE
	.align		4
.L_50:
        /*00f0*/ 	.byte	0x04, 0x12
        /*00f2*/ 	.short	(.L_52 - .L_51)
	.align		4
.L_51:
        /*00f4*/ 	.word	index@(_ZN7cutlass13device_kernelIN5flash11enable_sm90INS1_16FlashAttnFwdSm90INS1_25CollectiveMainloopFwdSm90ILi2EN4cute5tupleIJNS5_1CILi1EEES8_S8_EEENS6_IJNS7_ILi128EEENS7_ILi176EEESA_EEELi128ENS_10bfloat16_tEfNS_4arch4Sm90ELb0ELb0ELb1ELb0ELb0ELb0ELb0ELb1ELb1ELb0ELb0ELb0EEENS1_21CollectiveEpilogueFwdINS6_IJSA_SA_SB_EEES9_SD_SF_Li256ELb0ELb0ELb0ELb0EEENS1_29StaticPersistentTileSchedulerILb0EEEEEEEEEvNT_6ParamsE)
        /*00f8*/ 	.word	0x00000000


	//----- nvinfo : EIATTR_MIN_STACK_SIZE
	.align		4
.L_52:
        /*00fc*/ 	.byte	0x04, 0x12
        /*00fe*/ 	.short	(.L_54 - .L_53)
	.align		4
.L_53:
        /*0100*/ 	.word	index@(_ZN7cutlass13device_kernelIN5flash11enable_sm90INS1_16FlashAttnFwdSm90INS1_25CollectiveMainloopFwdSm90ILi2EN4cute5tupleIJNS5_1CILi2EEENS7_ILi1EEES9_EEENS6_IJNS7_ILi128EEENS7_ILi176EEESB_EEELi128ENS_10bfloat16_tEfNS_4arch4Sm90ELb0ELb0ELb1ELb0ELb0ELb0ELb0ELb1ELb1ELb0ELb0ELb0EEENS1_21CollectiveEpilogueFwdINS6_IJSB_SB_SC_EEESA_SE_SG_Li256ELb0ELb0ELb0ELb0EEENS1_29StaticPersistentTileSchedulerILb0EEEEEEEEEvNT_6ParamsE)
        /*0104*/ 	.word	0x00000000


	//----- nvinfo : EIATTR_MIN_STACK_SIZE
	.align		4
.L_54:
        /*0108*/ 	.byte	0x04, 0x12
        /*010a*/ 	.short	(.L_56 - .L_55)
	.align		4
.L_55:
        /*010c*/ 	.word	index@(_ZN7cutlass13device_kernelIN5flash11enable_sm90INS1_16FlashAttnFwdSm90INS1_25CollectiveMainloopFwdSm90ILi2EN4cute5tupleIJNS5_1CILi1EEES8_S8_EEENS6_IJNS7_ILi128EEENS7_ILi176EEESA_EEELi128ENS_10bfloat16_tEfNS_4arch4Sm90ELb0ELb0ELb1ELb1ELb0ELb0ELb0ELb1ELb1ELb0ELb0ELb0EEENS1_21CollectiveEpilogueFwdINS6_IJSA_SA_SB_EEES9_SD_SF_Li256ELb1ELb0ELb0ELb0EEENS1_36VarlenDynamicPersistentTileSchedulerILi128ELi176ELi256ELi32ELb0ELb0ELb1ELb0ELb1ELb1EEEEEEEEEvNT_6ParamsE)
        /*0110*/ 	.word	0x00000000


	//----- nvinfo : EIATTR_MIN_STACK_SIZE
	.align		4
.L_56:
        /*0114*/ 	.byte	0x04, 0x12
        /*0116*/ 	.short	(.L_58 - .L_57)
	.align		4
.L_57:
        /*0118*/ 	.word	index@(_ZN7cutlass13device_kernelIN5flash11enable_sm90INS1_16FlashAttnFwdSm90INS1_25CollectiveMainloopFwdSm90ILi2EN4cute5tupleIJNS5_1CILi1EEES8_S8_EEENS6_IJNS7_ILi128EEENS7_ILi176EEESA_EEELi128ENS_10bfloat16_tEfNS_4arch4Sm90ELb0ELb0ELb1ELb1ELb0ELb1ELb0ELb1ELb1ELb0ELb0ELb0EEENS1_21CollectiveEpilogueFwdINS6_IJSA_SA_SB_EEES9_SD_SF_Li256ELb1ELb0ELb0ELb0EEENS1_36VarlenDynamicPersistentTileSchedulerILi128ELi176ELi256ELi32ELb0ELb0ELb1ELb0ELb1ELb1EEEEEEEEEvNT_6ParamsE)
        /*011c*/ 	.word	0x00000000


	//----- nvinfo : EIATTR_MIN_STACK_SIZE
	.align		4
.L_58:
        /*0120*/ 	.byte	0x04, 0x12
        /*0122*/ 	.short	(.L_60 - .L_59)
	.align		4
.L_59:
        /*0124*/ 	.word	index@(_ZN7cutlass13device_kernelIN5flash11enable_sm90INS1_16FlashAttnFwdSm90INS1_25CollectiveMainloopFwdSm90ILi2EN4cute5tupleIJNS5_1CILi1EEES8_S8_EEENS6_IJNS7_ILi128EEESA_SA_EEELi128ENS_10bfloat16_tEfNS_4arch4Sm90ELb0ELb1ELb1ELb0ELb0ELb0ELb0ELb1ELb1ELb0ELb0ELb0EEENS1_21CollectiveEpilogueFwdISB_S9_SC_SE_Li256ELb0ELb0ELb0ELb0EEENS1_30DynamicPersistentTileSchedulerILi256ELi32ELb0ELb0ELb1EEEEEEEEEvNT_6ParamsE)
        /*0128*/ 	.word	0x00000000


	//----- nvinfo : EIATTR_MIN_STACK_SIZE
	.align		4
.L_60:
        /*012c*/ 	.byte	0x04, 0x12
        /*012e*/ 	.short	(.L_62 - .L_61)
	.align		4
.L_61:
        /*0130*/ 	.word	index@(_ZN7cutlass13device_kernelIN5flash11enable_sm90INS1_16FlashAttnFwdSm90INS1_25CollectiveMainloopFwdSm90ILi2EN4cute5tupleIJNS5_1CILi1EEES8_S8_EEENS6_IJNS7_ILi128EEESA_SA_EEELi128ENS_10bfloat16_tEfNS_4arch4Sm90ELb0ELb1ELb1ELb1ELb0ELb0ELb0ELb1ELb1ELb0ELb0ELb0EEENS1_21CollectiveEpilogueFwdISB_S9_SC_SE_Li256ELb1ELb0ELb0ELb0EEENS1_36VarlenDynamicPersistentTileSchedulerILi128ELi128ELi256ELi32ELb0ELb0ELb1ELb1ELb0ELb1EEEEEEEEEvNT_6ParamsE)
        /*0134*/ 	.word	0x00000000


	//----- nvinfo : EIATTR_MIN_STACK_SIZE
	.align		4
.L_62:
        /*0138*/ 	.byte	0x04, 0x12
        /*013a*/ 	.short	(.L_64 - .L_63)
	.align		4
.L_63:
        /*013c*/ 	.word	index@(_ZN7cutlass13device_kernelIN5flash11enable_sm90INS1_16FlashAttnFwdSm90INS1_25CollectiveMainloopFwdSm90ILi2EN4cute5tupleIJNS5_1CILi1EEES8_S8_EEENS6_IJNS7_ILi128EEESA_SA_EEELi128ENS_10bfloat16_tEfNS_4arch4Sm90ELb0ELb1ELb1ELb1ELb0ELb1ELb0ELb1ELb1ELb0ELb0ELb0EEENS1_21CollectiveEpilogueFwdISB_S9_SC_SE_Li256ELb1ELb0ELb0ELb0EEENS1_36VarlenDynamicPersistentTileSchedulerILi128ELi128ELi256ELi32ELb0ELb0ELb1ELb1ELb0ELb1EEEEEEEEEvNT_6ParamsE)
        /*0140*/ 	.word	0x00000000


	//----- nvinfo : EIATTR_MIN_STACK_SIZE
	.align		4
.L_64:
        /*0144*/ 	.byte	0x04, 0x12
        /*0146*/ 	.short	(.L_66 - .L_65)
	.align		4
.L_65:
        /*0148*/ 	.word	index@(_ZN7cutlass13device_kernelIN5flash11enable_sm90INS1_16FlashAttnFwdSm90INS1_25CollectiveMainloopFwdSm90ILi2EN4cute5tupleIJNS5_1CILi1EEES8_S8_EEENS6_IJNS7_ILi128EEESA_SA_EEELi128ENS_10bfloat16_tEfNS_4arch4Sm90ELb1ELb0ELb1ELb0ELb0ELb0ELb0ELb1ELb1ELb0ELb0ELb0EEENS1_21CollectiveEpilogueFwdISB_S9_SC_SE_Li256ELb0ELb0ELb0ELb0EEENS1_30DynamicPersistentTileSchedulerILi256ELi32ELb0ELb0ELb1EEEEEEEEEvNT_6ParamsE)
        /*014c*/ 	.word	0x00000000


	//----- nvinfo : EIATTR_MIN_STACK_SIZE
	.align		4
.L_66:
        /*0150*/ 	.byte	0x04, 0x12
        /*0152*/ 	.short	(.L_68 - .L_67)
	.align		4
.L_67:
        /*0154*/ 	.word	index@(_ZN7cutlass13device_kernelIN5flash11enable_sm90INS1_16FlashAttnFwdSm90INS1_25CollectiveMainloopFwdSm90ILi2EN4cute5tupleIJNS5_1CILi1EEES8_S8_EEENS6_IJNS7_ILi128EEESA_SA_EEELi128ENS_10bfloat16_tEfNS_4arch4Sm90ELb1ELb0ELb1ELb1ELb0ELb0ELb0ELb1ELb1ELb0ELb0ELb0EEENS1_21CollectiveEpilogueFwdISB_S9_SC_SE_Li256ELb1ELb0ELb0ELb0EEENS1_36VarlenDynamicPersistentTileSchedulerILi128ELi128ELi256ELi32ELb0ELb0ELb1ELb1ELb1ELb1EEEEEEEEEvNT_6ParamsE)
        /*0158*/ 	.word	0x00000000


	//----- nvinfo : EIATTR_MIN_STACK_SIZE
	.align		4
.L_68:
        /*015c*/ 	.byte	0x04, 0x12
        /*015e*/ 	.short	(.L_70 - .L_69)
	.align		4
.L_69:
        /*0160*/ 	.word	index@(_ZN7cutlass13device_kernelIN5flash11enable_sm90INS1_16FlashAttnFwdSm90INS1_25CollectiveMainloopFwdSm90ILi2EN4cute5tupleIJNS5_1CILi1EEES8_S8_EEENS6_IJNS7_ILi128EEESA_SA_EEELi128ENS_10bfloat16_tEfNS_4arch4Sm90ELb1ELb0ELb1ELb1ELb0ELb1ELb0ELb1ELb1ELb0ELb0ELb0EEENS1_21CollectiveEpilogueFwdISB_S9_SC_SE_Li256ELb1ELb0ELb0ELb0EEENS1_36VarlenDynamicPersistentTileSchedulerILi128ELi128ELi256ELi32ELb0ELb0ELb1ELb1ELb1ELb1EEEEEEEEEvNT_6ParamsE)
        /*0164*/ 	.word	0x00000000
.L_70:


//--------------------- .nv.compat                --------------------------
	.section	.nv.compat,"",@"SHT_CUDA_COMPAT_INFO"
	.align	4
        /*0000*/ 	.byte	0x02, 0x09, 0x01, 0x00, 0x02, 0x02, 0x01, 0x00, 0x02, 0x05, 0x05, 0x00, 0x03, 0x07, 0x01, 0x01
        /*0010*/ 	.byte	0x02, 0x03, 0x00, 0x00, 0x02, 0x06, 0x01, 0x00, 0x04, 0x0b, 0x08, 0x00, 0x00, 0x00, 0x00, 0x00
        /*0020*/ 	.byte	0x00, 0x00, 0x00, 0x00


//--------------------- .nv.info._ZN7cutlass13device_kernelIN5flash11enable_sm90INS1_16FlashAttnFwdSm90INS1_25CollectiveMainloopFwdSm90ILi2EN4cute5tupleIJNS5_1CILi1EEES8_S8_EEENS6_IJNS7_ILi128EEENS7_ILi176EEESA_EEELi128ENS_10bfloat16_tEfNS_4arch4Sm90ELb0ELb0ELb1ELb0ELb0ELb0ELb0ELb1ELb1ELb0ELb0ELb0EEENS1_21CollectiveEpilogueFwdINS6_IJSA_SA_SB_EEES9_SD_SF_Li256ELb0ELb0ELb0ELb0EEENS1_29StaticPersistentTileSchedulerILb0EEEEEEEEEvNT_6ParamsE --------------------------
	.section	.nv.info._ZN7cutlass13device_kernelIN5flash11enable_sm90INS1_16FlashAttnFwdSm90INS1_25CollectiveMainloopFwdSm90ILi2EN4cute5tupleIJNS5_1CILi1EEES8_S8_EEENS6_IJNS7_ILi128EEENS7_ILi176EEESA_EEELi128ENS_10bfloat16_tEfNS_4arch4Sm90ELb0ELb0ELb1ELb0ELb0ELb0ELb0ELb1ELb1ELb0ELb0ELb0EEENS1_21CollectiveEpilogueFwdINS6_IJSA_SA_SB_EEES9_SD_SF_Li256ELb0ELb0ELb0ELb0EEENS1_29StaticPersistentTileSchedulerILb0EEEEEEEEEvNT_6ParamsE,"",@"SHT_CUDA_INFO"
	.sectionflags	@""
	.align	4


	//----- nvinfo : EIATTR_CUDA_API_VERSION
	.align		4
        /*0000*/ 	.byte	0x04, 0x37
        /*0002*/ 	.short	(.L_72 - .L_71)
.L_71:
        /*0004*/ 	.word	0x00000082


	//----- nvinfo : EIATTR_KPARAM_INFO
	.align		4
.L_72:
        /*0008*/ 	.byte	0x04, 0x17
        /*000a*/ 	.short	(.L_74 - .L_73)
.L_73:
        /*000c*/ 	.word	0x00000000
        /*0010*/ 	.short	0x0000
        /*0012*/ 	.short	0x0000
        /*0014*/ 	.byte	0x00, 0xf0, 0x01, 0x2e


	//----- nvinfo : EIATTR_SPARSE_MMA_MASK
	.align		4
.L_74:
        /*0018*/ 	.byte	0x03, 0x50
        /*001a*/ 	.short	0x0000


	//----- nvinfo : EIATTR_MAXREG_COUNT
	.align		4
        /*001c*/ 	.byte	0x03, 0x1b
        /*001e*/ 	.short	0x00a8


	//----- nvinfo : EIATTR_MERCURY_ISA_VERSION
	.align		4
        /*0020*/ 	.byte	0x03, 0x5f
        /*0022*/ 	.short	0x0101


	//----- nvinfo : EIATTR_VRC_CTA_INIT_COUNT
	.align		4
        /*0024*/ 	.byte	0x02, 0x4a
	.zero		1
	.zero		1


	//----- nvinfo : EIATTR_EXIT_INSTR_OFFSETS
	.align		4
        /*0028*/ 	.byte	0x04, 0x1c
        /*002a*/ 	.short	(.L_76 - .L_75)


	//   ....[0]....
.L_75:
        /*002c*/ 	.word	0x00000010


	//----- nvinfo : EIATTR_MAX_THREADS
	.align		4
.L_76:
        /*0030*/ 	.byte	0x04, 0x05
        /*0032*/ 	.short	(.L_78 - .L_77)
.L_77:
        /*0034*/ 	.word	0x00000180
        /*0038*/ 	.word	0x00000001
        /*003c*/ 	.word	0x00000001


	//----- nvinfo : EIATTR_CBANK_PARAM_SIZE
	.align		4
.L_78:
        /*0040*/ 	.byte	0x03, 0x19
        /*0042*/ 	.short	0x0b80


	//----- nvinfo : EIATTR_PARAM_CBANK
	.align		4
        /*0044*/ 	.byte	0x04, 0x0a
        /*0046*/ 	.short	(.L_80 - .L_79)
	.align		4
.L_79:
        /*0048*/ 	.word	index@(.nv.constant0._ZN7cutlass13device_kernelIN5flash11enable_sm90INS1_16FlashAttnFwdSm90INS1_25CollectiveMainloopFwdSm90ILi2EN4cute5tupleIJNS5_1CILi1EEES8_S8_EEENS6_IJNS7_ILi128EEENS7_ILi176EEESA_EEELi128ENS_10bfloat16_tEfNS_4arch4Sm90ELb0ELb0ELb1ELb0ELb0ELb0ELb0ELb1ELb1ELb0ELb0ELb0EEENS1_21CollectiveEpilogueFwdINS6_IJSA_SA_SB_EEES9_SD_SF_Li256ELb0ELb0ELb0ELb0EEENS1_29StaticPersistentTileSchedulerILb0EEEEEEEEEvNT_6ParamsE)
        /*004c*/ 	.short	0x0380
        /*004e*/ 	.short	0x0b80


	//----- nvinfo : EIATTR_SW_WAR
	.align		4
.L_80:
        /*0050*/ 	.byte	0x04, 0x36
        /*0052*/ 	.short	(.L_82 - .L_81)
.L_81:
        /*0054*/ 	.word	0x00000008
.L_82:


//--------------------- .nv.info._ZN7cutlass13device_kernelIN5flash11enable_sm90INS1_16FlashAttnFwdSm90INS1_25CollectiveMainloopFwdSm90ILi2EN4cute5tupleIJNS5_1CILi2EEENS7_ILi1EEES9_EEENS6_IJNS7_ILi128EEENS7_ILi176EEESB_EEELi128ENS_10bfloat16_tEfNS_4arch4Sm90ELb0ELb0ELb1ELb0ELb0ELb0ELb0ELb1ELb1ELb0ELb0ELb0EEENS1_21CollectiveEpilogueFwdINS6_IJSB_SB_SC_EEESA_SE_SG_Li256ELb0ELb0ELb0ELb0EEENS1_29StaticPersistentTileSchedulerILb0EEEEEEEEEvNT_6ParamsE --------------------------
	.section	.nv.info._ZN7cutlass13device_kernelIN5flash11enable_sm90INS1_16FlashAttnFwdSm90INS1_25CollectiveMainloopFwdSm90ILi2EN4cute5tupleIJNS5_1CILi2EEENS7_ILi1EEES9_EEENS6_IJNS7_ILi128EEENS7_ILi176EEESB_EEELi128ENS_10bfloat16_tEfNS_4arch4Sm90ELb0ELb0ELb1ELb0ELb0ELb0ELb0ELb1ELb1ELb0ELb0ELb0EEENS1_21CollectiveEpilogueFwdINS6_IJSB_SB_SC_EEESA_SE_SG_Li256ELb0ELb0ELb0ELb0EEENS1_29StaticPersistentTileSchedulerILb0EEEEEEEEEvNT_6ParamsE,"",@"SHT_CUDA_INFO"
	.sectionflags	@""
	.align	4


	//----- nvinfo : EIATTR_CUDA_API_VERSION
	.align		4
        /*0000*/ 	.byte	0x04, 0x37
        /*0002*/ 	.short	(.L_84 - .L_83)
.L_83:
        /*0004*/ 	.word	0x00000082


	//----- nvinfo : EIATTR_KPARAM_INFO
	.align		4
.L_84:
        /*0008*/ 	.byte	0x04, 0x17
        /*000a*/ 	.short	(.L_86 - .L_85)
.L_85:
        /*000c*/ 	.word	0x00000000
        /*0010*/ 	.short	0x0000
        /*0012*/ 	.short	0x0000
        /*0014*/ 	.byte	0x00, 0xf0, 0x01, 0x2e


	//----- nvinfo : EIATTR_SPARSE_MMA_MASK
	.align		4
.L_86:
        /*0018*/ 	.byte	0x03, 0x50
        /*001a*/ 	.short	0x0000


	//----- nvinfo : EIATTR_MAXREG_COUNT
	.align		4
        /*001c*/ 	.byte	0x03, 0x1b
        /*001e*/ 	.short	0x00a8


	//----- nvinfo : EIATTR_MERCURY_ISA_VERSION
	.align		4
        /*0020*/ 	.byte	0x03, 0x5f
        /*0022*/ 	.short	0x0101


	//----- nvinfo : EIATTR_VRC_CTA_INIT_COUNT
	.align		4
        /*0024*/ 	.byte	0x02, 0x4a
	.zero		1
	.zero		1


	//----- nvinfo : EIATTR_EXIT_INSTR_OFFSETS
	.align		4
        /*0028*/ 	.byte	0x04, 0x1c
        /*002a*/ 	.short	(.L_88 - .L_87)


	//   ....[0]....
.L_87:
        /*002c*/ 	.word	0x00000010


	//----- nvinfo : EIATTR_MAX_THREADS
	.align		4
.L_88:
        /*0030*/ 	.byte	0x04, 0x05
        /*0032*/ 	.short	(.L_90 - .L_89)
.L_89:
        /*0034*/ 	.word	0x00000180
        /*0038*/ 	.word	0x00000001
        /*003c*/ 	.word	0x00000001


	//----- nvinfo : EIATTR_CBANK_PARAM_SIZE
	.align		4
.L_90:
        /*0040*/ 	.byte	0x03, 0x19
        /*0042*/ 	.short	0x0b80


	//----- nvinfo : EIATTR_PARAM_CBANK
	.align		4
        /*0044*/ 	.byte	0x04, 0x0a
        /*0046*/ 	.short	(.L_92 - .L_91)
	.align		4
.L_91:
        /*0048*/ 	.word	index@(.nv.constant0._ZN7cutlass13device_kernelIN5flash11enable_sm90INS1_16FlashAttnFwdSm90INS1_25CollectiveMainloopFwdSm90ILi2EN4cute5tupleIJNS5_1CILi2EEENS7_ILi1EEES9_EEENS6_IJNS7_ILi128EEENS7_ILi176EEESB_EEELi128ENS_10bfloat16_tEfNS_4arch4Sm90ELb0ELb0ELb1ELb0ELb0ELb0ELb0ELb1ELb1ELb0ELb0ELb0EEENS1_21CollectiveEpilogueFwdINS6_IJSB_SB_SC_EEESA_SE_SG_Li256ELb0ELb0ELb0ELb0EEENS1_29StaticPersistentTileSchedulerILb0EEEEEEEEEvNT_6ParamsE)
        /*004c*/ 	.short	0x0380
        /*004e*/ 	.short	0x0b80


	//----- nvinfo : EIATTR_SW_WAR
	.align		4
.L_92:
        /*0050*/ 	.byte	0x04, 0x36
        /*0052*/ 	.short	(.L_94 - .L_93)
.L_93:
        /*0054*/ 	.word	0x00000008
.L_94:


//--------------------- .nv.info._ZN7cutlass13device_kernelIN5flash11enable_sm90INS1_16FlashAttnFwdSm90INS1_25CollectiveMainloopFwdSm90ILi2EN4cute5tupleIJNS5_1CILi1EEES8_S8_EEENS6_IJNS7_ILi128EEENS7_ILi176EEESA_EEELi128ENS_10bfloat16_tEfNS_4arch4Sm90ELb0ELb0ELb1ELb1ELb0ELb0ELb0ELb1ELb1ELb0ELb0ELb0EEENS1_21CollectiveEpilogueFwdINS6_IJSA_SA_SB_EEES9_SD_SF_Li256ELb1ELb0ELb0ELb0EEENS1_36VarlenDynamicPersistentTileSchedulerILi128ELi176ELi256ELi32ELb0ELb0ELb1ELb0ELb1ELb1EEEEEEEEEvNT_6ParamsE --------------------------
	.section	.nv.info._ZN7cutlass13device_kernelIN5flash11enable_sm90INS1_16FlashAttnFwdSm90INS1_25CollectiveMainloopFwdSm90ILi2EN4cute5tupleIJNS5_1CILi1EEES8_S8_EEENS6_IJNS7_ILi128EEENS7_ILi176EEESA_EEELi128ENS_10bfloat16_tEfNS_4arch4Sm90ELb0ELb0ELb1ELb1ELb0ELb0ELb0ELb1ELb1ELb0ELb0ELb0EEENS1_21CollectiveEpilogueFwdINS6_IJSA_SA_SB_EEES9_SD_SF_Li256ELb1ELb0ELb0ELb0EEENS1_36VarlenDynamicPersistentTileSchedulerILi128ELi176ELi256ELi32ELb0ELb0ELb1ELb0ELb1ELb1EEEEEEEEEvNT_6ParamsE,"",@"SHT_CUDA_INFO"
	.sectionflags	@""
	.align	4


	//----- nvinfo : EIATTR_CUDA_API_VERSION
	.align		4
        /*0000*/ 	.byte	0x04, 0x37
        /*0002*/ 	.short	(.L_96 - .L_95)
.L_95:
        /*0004*/ 	.word	0x00000082


	//----- nvinfo : EIATTR_KPARAM_INFO
	.align		4
.L_96:
        /*0008*/ 	.byte	0x04, 0x17
        /*000a*/ 	.short	(.L_98 - .L_97)
.L_97:
        /*000c*/ 	.word	0x00000000
        /*0010*/ 	.short	0x0000
        /*0012*/ 	.short	0x0000
        /*0014*/ 	.byte	0x00, 0xf0, 0x01, 0x28


	//----- nvinfo : EIATTR_SPARSE_MMA_MASK
	.align		4
.L_98:
        /*0018*/ 	.byte	0x03, 0x50
        /*001a*/ 	.short	0x0000


	//----- nvinfo : EIATTR_MAXREG_COUNT
	.align		4
        /*001c*/ 	.byte	0x03, 0x1b
        /*001e*/ 	.short	0x00a8


	//----- nvinfo : EIATTR_MERCURY_ISA_VERSION
	.align		4
        /*0020*/ 	.byte	0x03, 0x5f
        /*0022*/ 	.short	0x0101


	//----- nvinfo : EIATTR_VRC_CTA_INIT_COUNT
	.align		4
        /*0024*/ 	.byte	0x02, 0x4a
	.zero		1
	.zero		1


	//----- nvinfo : EIATTR_EXIT_INSTR_OFFSETS
	.align		4
        /*0028*/ 	.byte	0x04, 0x1c
        /*002a*/ 	.short	(.L_100 - .L_99)


	//   ....[0]....
.L_99:
        /*002c*/ 	.word	0x00000010


	//----- nvinfo : EIATTR_MAX_THREADS
	.align		4
.L_100:
        /*0030*/ 	.byte	0x04, 0x05
        /*0032*/ 	.short	(.L_102 - .L_101)
.L_101:
        /*0034*/ 	.word	0x00000180
        /*0038*/ 	.word	0x00000001
        /*003c*/ 	.word	0x00000001


	//----- nvinfo : EIATTR_CBANK_PARAM_SIZE
	.align		4
.L_102:
        /*0040*/ 	.byte	0x03, 0x19
        /*0042*/ 	.short	0x0a00


	//----- nvinfo : EIATTR_PARAM_CBANK
	.align		4
        /*0044*/ 	.byte	0x04, 0x0a
        /*0046*/ 	.short	(.L_104 - .L_103)
	.align		4
.L_103:
        /*0048*/ 	.word	index@(.nv.constant0._ZN7cutlass13device_kernelIN5flash11enable_sm90INS1_16FlashAttnFwdSm90INS1_25CollectiveMainloopFwdSm90ILi2EN4cute5tupleIJNS5_1CILi1EEES8_S8_EEENS6_IJNS7_ILi128EEENS7_ILi176EEESA_EEELi128ENS_10bfloat16_tEfNS_4arch4Sm90ELb0ELb0ELb1ELb1ELb0ELb0ELb0ELb1ELb1ELb0ELb0ELb0EEENS1_21CollectiveEpilogueFwdINS6_IJSA_SA_SB_EEES9_SD_SF_Li256ELb1ELb0ELb0ELb0EEENS1_36VarlenDynamicPersistentTileSchedulerILi128ELi176ELi256ELi32ELb0ELb0ELb1ELb0ELb1ELb1EEEEEEEEEvNT_6ParamsE)
        /*004c*/ 	.short	0x0380
        /*004e*/ 	.short	0x0a00


	//----- nvinfo : EIATTR_SW_WAR
	.align		4
.L_104:
        /*0050*/ 	.byte	0x04, 0x36
        /*0052*/ 	.short	(.L_106 - .L_105)
.L_105:
        /*0054*/ 	.word	0x00000008
.L_106:


//--------------------- .nv.info._ZN7cutlass13device_kernelIN5flash11enable_sm90INS1_16FlashAttnFwdSm90INS1_25CollectiveMainloopFwdSm90ILi2EN4cute5tupleIJNS5_1CILi1EEES8_S8_EEENS6_IJNS7_ILi128EEENS7_ILi176EEESA_EEELi128ENS_10bfloat16_tEfNS_4arch4Sm90ELb0ELb0ELb1ELb1ELb0ELb1ELb0ELb1ELb1ELb0ELb0ELb0EEENS1_21CollectiveEpilogueFwdINS6_IJSA_SA_SB_EEES9_SD_SF_Li256ELb1ELb0ELb0ELb0EEENS1_36VarlenDynamicPersistentTileSchedulerILi128ELi176ELi256ELi32ELb0ELb0ELb1ELb0ELb1ELb1EEEEEEEEEvNT_6ParamsE --------------------------
	.section	.nv.info._ZN7cutlass13device_kernelIN5flash11enable_sm90INS1_16FlashAttnFwdSm90INS1_25CollectiveMainloopFwdSm90ILi2EN4cute5tupleIJNS5_1CILi1EEES8_S8_EEENS6_IJNS7_ILi128EEENS7_ILi176EEESA_EEELi128ENS_10bfloat16_tEfNS_4arch4Sm90ELb0ELb0ELb1ELb1ELb0ELb1ELb0ELb1ELb1ELb0ELb0ELb0EEENS1_21CollectiveEpilogueFwdINS6_IJSA_SA_SB_EEES9_SD_SF_Li256ELb1ELb0ELb0ELb0EEENS1_36VarlenDynamicPersistentTileSchedulerILi128ELi176ELi256ELi32ELb0ELb0ELb1ELb0ELb1ELb1EEEEEEEEEvNT_6ParamsE,"",@"SHT_CUDA_INFO"
	.sectionflags	@""
	.align	4


	//----- nvinfo : EIATTR_CUDA_API_VERSION
	.align		4
        /*0000*/ 	.byte	0x04, 0x37
        /*0002*/ 	.short	(.L_108 - .L_107)
.L_107:
        /*0004*/ 	.word	0x00000082


	//----- nvinfo : EIATTR_KPARAM_INFO
	.align		4
.L_108:
        /*0008*/ 	.byte	0x04, 0x17
        /*000a*/ 	.short	(.L_110 - .L_109)
.L_109:
        /*000c*/ 	.word	0x00000000
        /*0010*/ 	.short	0x0000
        /*0012*/ 	.short	0x0000
        /*0014*/ 	.byte	0x00, 0xf0, 0x01, 0x28


	//----- nvinfo : EIATTR_SPARSE_MMA_MASK
	.align		4
.L_110:
        /*0018*/ 	.byte	0x03, 0x50
        /*001a*/ 	.short	0x0000


	//----- nvinfo : EIATTR_MAXREG_COUNT
	.align		4
        /*001c*/ 	.byte	0x03, 0x1b
        /*001e*/ 	.short	0x00a8


	//----- nvinfo : EIATTR_MERCURY_ISA_VERSION
	.align		4
        /*0020*/ 	.byte	0x03, 0x5f
        /*0022*/ 	.short	0x0101


	//----- nvinfo : EIATTR_VRC_CTA_INIT_COUNT
	.align		4
        /*0024*/ 	.byte	0x02, 0x4a
	.zero		1
	.zero		1


	//----- nvinfo : EIATTR_EXIT_INSTR_OFFSETS
	.align		4
        /*0028*/ 	.byte	0x04, 0x1c
        /*002a*/ 	.short	(.L_112 - .L_111)


	//   ....[0]....
.L_111:
        /*002c*/ 	.word	0x00000010


	//----- nvinfo : EIATTR_MAX_THREADS
	.align		4
.L_112:
        /*0030*/ 	.byte	0x04, 0x05
        /*0032*/ 	.short	(.L_114 - .L_113)
.L_113:
        /*0034*/ 	.word	0x00000180
        /*0038*/ 	.word	0x00000001
        /*003c*/ 	.word	0x00000001


	//----- nvinfo : EIATTR_CBANK_PARAM_SIZE
	.align		4
.L_114:
        /*0040*/ 	.byte	0x03, 0x19
        /*0042*/ 	.short	0x0a00


	//----- nvinfo : EIATTR_PARAM_CBANK
	.align		4
        /*0044*/ 	.byte	0x04, 0x0a
        /*0046*/ 	.short	(.L_116 - .L_115)
	.align		4
.L_115:
        /*0048*/ 	.word	index@(.nv.constant0._ZN7cutlass13device_kernelIN5flash11enable_sm90INS1_16FlashAttnFwdSm90INS1_25CollectiveMainloopFwdSm90ILi2EN4cute5tupleIJNS5_1CILi1EEES8_S8_EEENS6_IJNS7_ILi128EEENS7_ILi176EEESA_EEELi128ENS_10bfloat16_tEfNS_4arch4Sm90ELb0ELb0ELb1ELb1ELb0ELb1ELb0ELb1ELb1ELb0ELb0ELb0EEENS1_21CollectiveEpilogueFwdINS6_IJSA_SA_SB_EEES9_SD_SF_Li256ELb1ELb0ELb0ELb0EEENS1_36VarlenDynamicPersistentTileSchedulerILi128ELi176ELi256ELi32ELb0ELb0ELb1ELb0ELb1ELb1EEEEEEEEEvNT_6ParamsE)
        /*004c*/ 	.short	0x0380
        /*004e*/ 	.short	0x0a00


	//----- nvinfo : EIATTR_SW_WAR
	.align		4
.L_116:
        /*0050*/ 	.byte	0x04, 0x36
        /*0052*/ 	.short	(.L_118 - .L_117)
.L_117:
        /*0054*/ 	.word	0x00000008
.L_118:


//--------------------- .nv.info._ZN7cutlass13device_kernelIN5flash11enable_sm90INS1_16FlashAttnFwdSm90INS1_25CollectiveMainloopFwdSm90ILi2EN4cute5tupleIJNS5_1CILi1EEES8_S8_EEENS6_IJNS7_ILi128EEESA_SA_EEELi128ENS_10bfloat16_tEfNS_4arch4Sm90ELb0ELb1ELb1ELb0ELb0ELb0ELb0ELb1ELb1ELb0ELb0ELb0EEENS1_21CollectiveEpilogueFwdISB_S9_SC_SE_Li256ELb0ELb0ELb0ELb0EEENS1_30DynamicPersistentTileSchedulerILi256ELi32ELb0ELb0ELb1EEEEEEEEEvNT_6ParamsE --------------------------
	.section	.nv.info._ZN7cutlass13device_kernelIN5flash11enable_sm90INS1_16FlashAttnFwdSm90INS1_25CollectiveMainloopFwdSm90ILi2EN4cute5tupleIJNS5_1CILi1EEES8_S8_EEENS6_IJNS7_ILi128EEESA_SA_EEELi128ENS_10bfloat16_tEfNS_4arch4Sm90ELb0ELb1ELb1ELb0ELb0ELb0ELb0ELb1ELb1ELb0ELb0ELb0EEENS1_21CollectiveEpilogueFwdISB_S9_SC_SE_Li256ELb0ELb0ELb0ELb0EEENS1_30DynamicPersistentTileSchedulerILi256ELi32ELb0ELb0ELb1EEEEEEEEEvNT_6ParamsE,"",@"SHT_CUDA_INFO"
	.sectionflags	@""
	.align	4


	//----- nvinfo : EIATTR_CUDA_API_VERSION
	.align		4
        /*0000*/ 	.byte	0x04, 0x37
        /*0002*/ 	.short	(.L_120 - .L_119)
.L_119:
        /*0004*/ 	.word	0x00000082


	//----- nvinfo : EIATTR_KPARAM_INFO
	.align		4
.L_120:
        /*0008*/ 	.byte	0x04, 0x17
        /*000a*/ 	.short	(.L_122 - .L_121)
.L_121:
        /*000c*/ 	.word	0x00000000
        /*0010*/ 	.short	0x0000
        /*0012*/ 	.short	0x0000
        /*0014*/ 	.byte	0x00, 0xf0, 0x01, 0x2e


	//----- nvinfo : EIATTR_SPARSE_MMA_MASK
	.align		4
.L_122:
        /*0018*/ 	.byte	0x03, 0x50
        /*001a*/ 	.short	0x0000


	//----- nvinfo : EIATTR_MAXREG_COUNT
	.align		4
        /*001c*/ 	.byte	0x03, 0x1b
        /*001e*/ 	.short	0x00a8


	//----- nvinfo : EIATTR_MERCURY_ISA_VERSION
	.align		4
        /*0020*/ 	.byte	0x03, 0x5f
        /*0022*/ 	.short	0x0101


	//----- nvinfo : EIATTR_VRC_CTA_INIT_COUNT
	.align		4
        /*0024*/ 	.byte	0x02, 0x4a
	.zero		1
	.zero		1


	//----- nvinfo : EIATTR_EXIT_INSTR_OFFSETS
	.align		4
        /*0028*/ 	.byte	0x04, 0x1c
        /*002a*/ 	.short	(.L_124 - .L_123)


	//   ....[0]....
.L_123:
        /*002c*/ 	.word	0x00000010


	//----- nvinfo : EIATTR_MAX_THREADS
	.align		4
.L_124:
        /*0030*/ 	.byte	0x04, 0x05
        /*0032*/ 	.short	(.L_126 - .L_125)
.L_125:
        /*0034*/ 	.word	0x00000180
        /*0038*/ 	.word	0x00000001
        /*003c*/ 	.word	0x00000001


	//----- nvinfo : EIATTR_CBANK_PARAM_SIZE
	.align		4
.L_126:
        /*0040*/ 	.byte	0x03, 0x19
        /*0042*/ 	.short	0x0b80


	//----- nvinfo : EIATTR_PARAM_CBANK
	.align		4
        /*0044*/ 	.byte	0x04, 0x0a
        /*0046*/ 	.short	(.L_128 - .L_127)
	.align		4
.L_127:
        /*0048*/ 	.word	index@(.nv.constant0._ZN7cutlass13device_kernelIN5flash11enable_sm90INS1_16FlashAttnFwdSm90INS1_25CollectiveMainloopFwdSm90ILi2EN4cute5tupleIJNS5_1CILi1EEES8_S8_EEENS6_IJNS7_ILi128EEESA_SA_EEELi128ENS_10bfloat16_tEfNS_4arch4Sm90ELb0ELb1ELb1ELb0ELb0ELb0ELb0ELb1ELb1ELb0ELb0ELb0EEENS1_21CollectiveEpilogueFwdISB_S9_SC_SE_Li256ELb0ELb0ELb0ELb0EEENS1_30DynamicPersistentTileSchedulerILi256ELi32ELb0ELb0ELb1EEEEEEEEEvNT_6ParamsE)
        /*004c*/ 	.short	0x0380
        /*004e*/ 	.short	0x0b80


	//----- nvinfo : EIATTR_SW_WAR
	.align		4
.L_128:
        /*0050*/ 	.byte	0x04, 0x36
        /*0052*/ 	.short	(.L_130 - .L_129)
.L_129:
        /*0054*/ 	.word	0x00000008
.L_130:


//--------------------- .nv.info._ZN7cutlass13device_kernelIN5flash11enable_sm90INS1_16FlashAttnFwdSm90INS1_25CollectiveMainloopFwdSm90ILi2EN4cute5tupleIJNS5_1CILi1EEES8_S8_EEENS6_IJNS7_ILi128EEESA_SA_EEELi128ENS_10bfloat16_tEfNS_4arch4Sm90ELb0ELb1ELb1ELb1ELb0ELb0ELb0ELb1ELb1ELb0ELb0ELb0EEENS1_21CollectiveEpilogueFwdISB_S9_SC_SE_Li256ELb1ELb0ELb0ELb0EEENS1_36VarlenDynamicPersistentTileSchedulerILi128ELi128ELi256ELi32ELb0ELb0ELb1ELb1ELb0ELb1EEEEEEEEEvNT_6ParamsE --------------------------
	.section	.nv.info._ZN7cutlass13device_kernelIN5flash11enable_sm90INS1_16FlashAttnFwdSm90INS1_25CollectiveMainloopFwdSm90ILi2EN4cute5tupleIJNS5_1CILi1EEES8_S8_EEENS6_IJNS7_ILi128EEESA_SA_EEELi128ENS_10bfloat16_tEfNS_4arch4Sm90ELb0ELb1ELb1ELb1ELb0ELb0ELb0ELb1ELb1ELb0ELb0ELb0EEENS1_21CollectiveEpilogueFwdISB_S9_SC_SE_Li256ELb1ELb0ELb0ELb0EEENS1_36VarlenDynamicPersistentTileSchedulerILi128ELi128ELi256ELi32ELb0ELb0ELb1ELb1ELb0ELb1EEEEEEEEEvNT_6ParamsE,"",@"SHT_CUDA_INFO"
	.sectionflags	@""
	.align	4


	//----- nvinfo : EIATTR_CUDA_API_VERSION
	.align		4
        /*0000*/ 	.byte	0x04, 0x37
        /*0002*/ 	.short	(.L_132 - .L_131)
.L_131:
        /*0004*/ 	.word	0x00000082


	//----- nvinfo : EIATTR_KPARAM_INFO
	.align		4
.L_132:
        /*0008*/ 	.byte	0x04, 0x17
        /*000a*/ 	.short	(.L_134 - .L_133)
.L_133:
        /*000c*/ 	.word	0x00000000
        /*0010*/ 	.short	0x0000
        /*0012*/ 	.short	0x0000
        /*0014*/ 	.byte	0x00, 0xf0, 0x01, 0x28


	//----- nvinfo : EIATTR_SPARSE_MMA_MASK
	.align		4
.L_134:
        /*0018*/ 	.byte	0x03, 0x50
        /*001a*/ 	.short	0x0000


	//----- nvinfo : EIATTR_MAXREG_COUNT
	.align		4
        /*001c*/ 	.byte	0x03, 0x1b
        /*001e*/ 	.short	0x00a8


	//----- nvinfo : EIATTR_MERCURY_ISA_VERSION
	.align		4
        /*0020*/ 	.byte	0x03, 0x5f
        /*0022*/ 	.short	0x0101


	//----- nvinfo : EIATTR_VRC_CTA_INIT_COUNT
	.align		4
        /*0024*/ 	.byte	0x02, 0x4a
	.zero		1
	.zero		1


	//----- nvinfo : EIATTR_EXIT_INSTR_OFFSETS
	.align		4
        /*0028*/ 	.byte	0x04, 0x1c
        /*002a*/ 	.short	(.L_136 - .L_135)


	//   ....[0]....
.L_135:
        /*002c*/ 	.word	0x00000010


	//----- nvinfo : EIATTR_MAX_THREADS
	.align		4
.L_136:
        /*0030*/ 	.byte	0x04, 0x05
        /*0032*/ 	.short	(.L_138 - .L_137)
.L_137:
        /*0034*/ 	.word	0x00000180
        /*0038*/ 	.word	0x00000001
        /*003c*/ 	.word	0x00000001


	//----- nvinfo : EIATTR_CBANK_PARAM_SIZE
	.align		4
.L_138:
        /*0040*/ 	.byte	0x03, 0x19
        /*0042*/ 	.short	0x0a00


	//----- nvinfo : EIATTR_PARAM_CBANK
	.align		4
        /*0044*/ 	.byte	0x04, 0x0a
        /*0046*/ 	.short	(.L_140 - .L_139)
	.align		4
.L_139:
        /*0048*/ 	.word	index@(.nv.constant0._ZN7cutlass13device_kernelIN5flash11enable_sm90INS1_16FlashAttnFwdSm90INS1_25CollectiveMainloopFwdSm90ILi2EN4cute5tupleIJNS5_1CILi1EEES8_S8_EEENS6_IJNS7_ILi128EEESA_SA_EEELi128ENS_10bfloat16_tEfNS_4arch4Sm90ELb0ELb1ELb1ELb1ELb0ELb0ELb0ELb1ELb1ELb0ELb0ELb0EEENS1_21CollectiveEpilogueFwdISB_S9_SC_SE_Li256ELb1ELb0ELb0ELb0EEENS1_36VarlenDynamicPersistentTileSchedulerILi128ELi128ELi256ELi32ELb0ELb0ELb1ELb1ELb0ELb1EEEEEEEEEvNT_6ParamsE)
        /*004c*/ 	.short	0x0380
        /*004e*/ 	.short	0x0a00


	//----- nvinfo : EIATTR_SW_WAR
	.align		4
.L_140:
        /*0050*/ 	.byte	0x04, 0x36
        /*0052*/ 	.short	(.L_142 - .L_141)
.L_141:
        /*0054*/ 	.word	0x00000008
.L_142:


//--------------------- .nv.info._ZN7cutlass13device_kernelIN5flash11enable_sm90INS1_16FlashAttnFwdSm90INS1_25CollectiveMainloopFwdSm90ILi2EN4cute5tupleIJNS5_1CILi1EEES8_S8_EEENS6_IJNS7_ILi128EEESA_SA_EEELi128ENS_10bfloat16_tEfNS_4arch4Sm90ELb0ELb1ELb1ELb1ELb0ELb1ELb0ELb1ELb1ELb0ELb0ELb0EEENS1_21CollectiveEpilogueFwdISB_S9_SC_SE_Li256ELb1ELb0ELb0ELb0EEENS1_36VarlenDynamicPersistentTileSchedulerILi128ELi128ELi256ELi32ELb0ELb0ELb1ELb1ELb0ELb1EEEEEEEEEvNT_6ParamsE --------------------------
	.section	.nv.info._ZN7cutlass13device_kernelIN5flash11enable_sm90INS1_16FlashAttnFwdSm90INS1_25CollectiveMainloopFwdSm90ILi2EN4cute5tupleIJNS5_1CILi1EEES8_S8_EEENS6_IJNS7_ILi128EEESA_SA_EEELi128ENS_10bfloat16_tEfNS_4arch4Sm90ELb0ELb1ELb1ELb1ELb0ELb1ELb0ELb1ELb1ELb0ELb0ELb0EEENS1_21CollectiveEpilogueFwdISB_S9_SC_SE_Li256ELb1ELb0ELb0ELb0EEENS1_36VarlenDynamicPersistentTileSchedulerILi128ELi128ELi256ELi32ELb0ELb0ELb1ELb1ELb0ELb1EEEEEEEEEvNT_6ParamsE,"",@"SHT_CUDA_INFO"
	.sectionflags	@""
	.align	4


	//----- nvinfo : EIATTR_CUDA_API_VERSION
	.align		4
        /*0000*/ 	.byte	0x04, 0x37
        /*0002*/ 	.short	(.L_144 - .L_143)
.L_143:
        /*0004*/ 	.word	0x00000082


	//----- nvinfo : EIATTR_KPARAM_INFO
	.align		4
.L_144:
        /*0008*/ 	.byte	0x04, 0x17
        /*000a*/ 	.short	(.L_146 - .L_145)
.L_145:
        /*000c*/ 	.word	0x00000000
        /*0010*/ 	.short	0x0000
        /*0012*/ 	.short	0x0000
        /*0014*/ 	.byte	0x00, 0xf0, 0x01, 0x28


	//----- nvinfo : EIATTR_SPARSE_MMA_MASK
	.align		4
.L_146:
        /*0018*/ 	.byte	0x03, 0x50
        /*001a*/ 	.short	0x0000


	//----- nvinfo : EIATTR_MAXREG_COUNT
	.align		4
        /*001c*/ 	.byte	0x03, 0x1b
        /*001e*/ 	.short	0x00a8


	//----- nvinfo : EIATTR_MERCURY_ISA_VERSION
	.align		4
        /*0020*/ 	.byte	0x03, 0x5f
        /*0022*/ 	.short	0x0101


	//----- nvinfo : EIATTR_VRC_CTA_INIT_COUNT
	.align		4
        /*0024*/ 	.byte	0x02, 0x4a
	.zero		1
	.zero		1


	//----- nvinfo : EIATTR_EXIT_INSTR_OFFSETS
	.align		4
        /*0028*/ 	.byte	0x04, 0x1c
        /*002a*/ 	.short	(.L_148 - .L_147)


	//   ....[0]....
.L_147:
        /*002c*/ 	.word	0x00000010


	//----- nvinfo : EIATTR_MAX_THREADS
	.align		4
.L_148:
        /*0030*/ 	.byte	0x04, 0x05
        /*0032*/ 	.short	(.L_150 - .L_149)
.L_149:
        /*0034*/ 	.word	0x00000180
        /*0038*/ 	.word	0x00000001
        /*003c*/ 	.word	0x00000001


	//----- nvinfo : EIATTR_CBANK_PARAM_SIZE
	.align		4
.L_150:
        /*0040*/ 	.byte	0x03, 0x19
        /*0042*/ 	.short	0x0a00


	//----- nvinfo : EIATTR_PARAM_CBANK
	.align		4
        /*0044*/ 	.byte	0x04, 0x0a
        /*0046*/ 	.short	(.L_152 - .L_151)
	.align		4
.L_151:
        /*0048*/ 	.word	index@(.nv.constant0._ZN7cutlass13device_kernelIN5flash11enable_sm90INS1_16FlashAttnFwdSm90INS1_25CollectiveMainloopFwdSm90ILi2EN4cute5tupleIJNS5_1CILi1EEES8_S8_EEENS6_IJNS7_ILi128EEESA_SA_EEELi128ENS_10bfloat16_tEfNS_4arch4Sm90ELb0ELb1ELb1ELb1ELb0ELb1ELb0ELb1ELb1ELb0ELb0ELb0EEENS1_21CollectiveEpilogueFwdISB_S9_SC_SE_Li256ELb1ELb0ELb0ELb0EEENS1_36VarlenDynamicPersistentTileSchedulerILi128ELi128ELi256ELi32ELb0ELb0ELb1ELb1ELb0ELb1EEEEEEEEEvNT_6ParamsE)
        /*004c*/ 	.short	0x0380
        /*004e*/ 	.short	0x0a00


	//----- nvinfo : EIATTR_SW_WAR
	.align		4
.L_152:
        /*0050*/ 	.byte	0x04, 0x36
        /*0052*/ 	.short	(.L_154 - .L_153)
.L_153:
        /*0054*/ 	.word	0x00000008
.L_154:


//--------------------- .nv.info._ZN7cutlass13device_kernelIN5flash11enable_sm90INS1_16FlashAttnFwdSm90INS1_25CollectiveMainloopFwdSm90ILi2EN4cute5tupleIJNS5_1CILi1EEES8_S8_EEENS6_IJNS7_ILi128EEESA_SA_EEELi128ENS_10bfloat16_tEfNS_4arch4Sm90ELb1ELb0ELb1ELb0ELb0ELb0ELb0ELb1ELb1ELb0ELb0ELb0EEENS1_21CollectiveEpilogueFwdISB_S9_SC_SE_Li256ELb0ELb0ELb0ELb0EEENS1_30DynamicPersistentTileSchedulerILi256ELi32ELb0ELb0ELb1EEEEEEEEEvNT_6ParamsE --------------------------
	.section	.nv.info._ZN7cutlass13device_kernelIN5flash11enable_sm90INS1_16FlashAttnFwdSm90INS1_25CollectiveMainloopFwdSm90ILi2EN4cute5tupleIJNS5_1CILi1EEES8_S8_EEENS6_IJNS7_ILi128EEESA_SA_EEELi128ENS_10bfloat16_tEfNS_4arch4Sm90ELb1ELb0ELb1ELb0ELb0ELb0ELb0ELb1ELb1ELb0ELb0ELb0EEENS1_21CollectiveEpilogueFwdISB_S9_SC_SE_Li256ELb0ELb0ELb0ELb0EEENS1_30DynamicPersistentTileSchedulerILi256ELi32ELb0ELb0ELb1EEEEEEEEEvNT_6ParamsE,"",@"SHT_CUDA_INFO"
	.sectionflags	@""
	.align	4


	//----- nvinfo : EIATTR_CUDA_API_VERSION
	.align		4
        /*0000*/ 	.byte	0x04, 0x37
        /*0002*/ 	.short	(.L_156 - .L_155)
.L_155:
        /*0004*/ 	.word	0x00000082


	//----- nvinfo : EIATTR_KPARAM_INFO
	.align		4
.L_156:
        /*0008*/ 	.byte	0x04, 0x17
        /*000a*/ 	.short	(.L_158 - .L_157)
.L_157:
        /*000c*/ 	.word	0x00000000
        /*0010*/ 	.short	0x0000
        /*0012*/ 	.short	0x0000
        /*0014*/ 	.byte	0x00, 0xf0, 0x01, 0x2e


	//----- nvinfo : EIATTR_SPARSE_MMA_MASK
	.align		4
.L_158:
        /*0018*/ 	.byte	0x03, 0x50
        /*001a*/ 	.short	0x0000


	//----- nvinfo : EIATTR_MAXREG_COUNT
	.align		4
        /*001c*/ 	.byte	0x03, 0x1b
        /*001e*/ 	.short	0x00a8


	//----- nvinfo : EIATTR_MERCURY_ISA_VERSION
	.align		4
        /*0020*/ 	.byte	0x03, 0x5f
        /*0022*/ 	.short	0x0101


	//----- nvinfo : EIATTR_VRC_CTA_INIT_COUNT
	.align		4
        /*0024*/ 	.byte	0x02, 0x4a
	.zero		1
	.zero		1


	//----- nvinfo : EIATTR_EXIT_INSTR_OFFSETS
	.align		4
        /*0028*/ 	.byte	0x04, 0x1c
        /*002a*/ 	.short	(.L_160 - .L_159)


	//   ....[0]....
.L_159:
        /*002c*/ 	.word	0x00000010


	//----- nvinfo : EIATTR_MAX_THREADS
	.align		4
.L_160:
        /*0030*/ 	.byte	0x04, 0x05
        /*0032*/ 	.short	(.L_162 - .L_161)
.L_161:
        /*0034*/ 	.word	0x00000180
        /*0038*/ 	.word	0x00000001
        /*003c*/ 	.word	0x00000001


	//----- nvinfo : EIATTR_CBANK_PARAM_SIZE
	.align		4
.L_162:
        /*0040*/ 	.byte	0x03, 0x19
        /*0042*/ 	.short	0x0b80


	//----- nvinfo : EIATTR_PARAM_CBANK
	.align		4
        /*0044*/ 	.byte	0x04, 0x0a
        /*0046*/ 	.short	(.L_164 - .L_163)
	.align		4
.L_163:
        /*0048*/ 	.word	index@(.nv.constant0._ZN7cutlass13device_kernelIN5flash11enable_sm90INS1_16FlashAttnFwdSm90INS1_25CollectiveMainloopFwdSm90ILi2EN4cute5tupleIJNS5_1CILi1EEES8_S8_EEENS6_IJNS7_ILi128EEESA_SA_EEELi128ENS_10bfloat16_tEfNS_4arch4Sm90ELb1ELb0ELb1ELb0ELb0ELb0ELb0ELb1ELb1ELb0ELb0ELb0EEENS1_21CollectiveEpilogueFwdISB_S9_SC_SE_Li256ELb0ELb0ELb0ELb0EEENS1_30DynamicPersistentTileSchedulerILi256ELi32ELb0ELb0ELb1EEEEEEEEEvNT_6ParamsE)
        /*004c*/ 	.short	0x0380
        /*004e*/ 	.short	0x0b80


	//----- nvinfo : EIATTR_SW_WAR
	.align		4
.L_164:
        /*0050*/ 	.byte	0x04, 0x36
        /*0052*/ 	.short	(.L_166 - .L_165)
.L_165:
        /*0054*/ 	.word	0x00000008
.L_166:


//--------------------- .nv.info._ZN7cutlass13device_kernelIN5flash11enable_sm90INS1_16FlashAttnFwdSm90INS1_25CollectiveMainloopFwdSm90ILi2EN4cute5tupleIJNS5_1CILi1EEES8_S8_EEENS6_IJNS7_ILi128EEESA_SA_EEELi128ENS_10bfloat16_tEfNS_4arch4Sm90ELb1ELb0ELb1ELb1ELb0ELb0ELb0ELb1ELb1ELb0ELb0ELb0EEENS1_21CollectiveEpilogueFwdISB_S9_SC_SE_Li256ELb1ELb0ELb0ELb0EEENS1_36VarlenDynamicPersistentTileSchedulerILi128ELi128ELi256ELi32ELb0ELb0ELb1ELb1ELb1ELb1EEEEEEEEEvNT_6ParamsE --------------------------
	.section	.nv.info._ZN7cutlass13device_kernelIN5flash11enable_sm90INS1_16FlashAttnFwdSm90INS1_25CollectiveMainloopFwdSm90ILi2EN4cute5tupleIJNS5_1CILi1EEES8_S8_EEENS6_IJNS7_ILi128EEESA_SA_EEELi128ENS_10bfloat16_tEfNS_4arch4Sm90ELb1ELb0ELb1ELb1ELb0ELb0ELb0ELb1ELb1ELb0ELb0ELb0EEENS1_21CollectiveEpilogueFwdISB_S9_SC_SE_Li256ELb1ELb0ELb0ELb0EEENS1_36VarlenDynamicPersistentTileSchedulerILi128ELi128ELi256ELi32ELb0ELb0ELb1ELb1ELb1ELb1EEEEEEEEEvNT_6ParamsE,"",@"SHT_CUDA_INFO"
	.sectionflags	@""
	.align	4


	//----- nvinfo : EIATTR_CUDA_API_VERSION
	.align		4
        /*0000*/ 	.byte	0x04, 0x37
        /*0002*/ 	.short	(.L_168 - .L_167)
.L_167:
        /*0004*/ 	.word	0x00000082


	//----- nvinfo : EIATTR_KPARAM_INFO
	.align		4
.L_168:
        /*0008*/ 	.byte	0x04, 0x17
        /*000a*/ 	.short	(.L_170 - .L_169)
.L_169:
        /*000c*/ 	.word	0x00000000
        /*0010*/ 	.short	0x0000
        /*0012*/ 	.short	0x0000
        /*0014*/ 	.byte	0x00, 0xf0, 0x01, 0x28


	//----- nvinfo : EIATTR_SPARSE_MMA_MASK
	.align		4
.L_170:
        /*0018*/ 	.byte	0x03, 0x50
        /*001a*/ 	.short	0x0000


	//----- nvinfo : EIATTR_MAXREG_COUNT
	.align		4
        /*001c*/ 	.byte	0x03, 0x1b
        /*001e*/ 	.short	0x00a8


	//----- nvinfo : EIATTR_MERCURY_ISA_VERSION
	.align		4
        /*0020*/ 	.byte	0x03, 0x5f
        /*0022*/ 	.short	0x0101


	//----- nvinfo : EIATTR_VRC_CTA_INIT_COUNT
	.align		4
        /*0024*/ 	.byte	0x02, 0x4a
	.zero		1
	.zero		1


	//----- nvinfo : EIATTR_EXIT_INSTR_OFFSETS
	.align		4
        /*0028*/ 	.byte	0x04, 0x1c
        /*002a*/ 	.short	(.L_172 - .L_171)


	//   ....[0]....
.L_171:
        /*002c*/ 	.word	0x00000010


	//----- nvinfo : EIATTR_MAX_THREADS
	.align		4
.L_172:
        /*0030*/ 	.byte	0x04, 0x05
        /*0032*/ 	.short	(.L_174 - .L_173)
.L_173:
        /*0034*/ 	.word	0x00000180
        /*0038*/ 	.word	0x00000001
        /*003c*/ 	.word	0x00000001


	//----- nvinfo : EIATTR_CBANK_PARAM_SIZE
	.align		4
.L_174:
        /*0040*/ 	.byte	0x03, 0x19
        /*0042*/ 	.short	0x0a00


	//----- nvinfo : EIATTR_PARAM_CBANK
	.align		4
        /*0044*/ 	.byte	0x04, 0x0a
        /*0046*/ 	.short	(.L_176 - .L_175)
	.align		4
.L_175:
        /*0048*/ 	.word	index@(.nv.constant0._ZN7cutlass13device_kernelIN5flash11enable_sm90INS1_16FlashAttnFwdSm90INS1_25CollectiveMainloopFwdSm90ILi2EN4cute5tupleIJNS5_1CILi1EEES8_S8_EEENS6_IJNS7_ILi128EEESA_SA_EEELi128ENS_10bfloat16_tEfNS_4arch4Sm90ELb1ELb0ELb1ELb1ELb0ELb0ELb0ELb1ELb1ELb0ELb0ELb0EEENS1_21CollectiveEpilogueFwdISB_S9_SC_SE_Li256ELb1ELb0ELb0ELb0EEENS1_36VarlenDynamicPersistentTileSchedulerILi128ELi128ELi256ELi32ELb0ELb0ELb1ELb1ELb1ELb1EEEEEEEEEvNT_6ParamsE)
        /*004c*/ 	.short	0x0380
        /*004e*/ 	.short	0x0a00


	//----- nvinfo : EIATTR_SW_WAR
	.align		4
.L_176:
        /*0050*/ 	.byte	0x04, 0x36
        /*0052*/ 	.short	(.L_178 - .L_177)
.L_177:
        /*0054*/ 	.word	0x00000008
.L_178:


//--------------------- .nv.info._ZN7cutlass13device_kernelIN5flash11enable_sm90INS1_16FlashAttnFwdSm90INS1_25CollectiveMainloopFwdSm90ILi2EN4cute5tupleIJNS5_1CILi1EEES8_S8_EEENS6_IJNS7_ILi128EEESA_SA_EEELi128ENS_10bfloat16_tEfNS_4arch4Sm90ELb1ELb0ELb1ELb1ELb0ELb1ELb0ELb1ELb1ELb0ELb0ELb0EEENS1_21CollectiveEpilogueFwdISB_S9_SC_SE_Li256ELb1ELb0ELb0ELb0EEENS1_36VarlenDynamicPersistentTileSchedulerILi128ELi128ELi256ELi32ELb0ELb0ELb1ELb1ELb1ELb1EEEEEEEEEvNT_6ParamsE --------------------------
	.section	.nv.info._ZN7cutlass13device_kernelIN5flash11enable_sm90INS1_16FlashAttnFwdSm90INS1_25CollectiveMainloopFwdSm90ILi2EN4cute5tupleIJNS5_1CILi1EEES8_S8_EEENS6_IJNS7_ILi128EEESA_SA_EEELi128ENS_10bfloat16_tEfNS_4arch4Sm90ELb1ELb0ELb1ELb1ELb0ELb1ELb0ELb1ELb1ELb0ELb0ELb0EEENS1_21CollectiveEpilogueFwdISB_S9_SC_SE_Li256ELb1ELb0ELb0ELb0EEENS1_36VarlenDynamicPersistentTileSchedulerILi128ELi128ELi256ELi32ELb0ELb0ELb1ELb1ELb1ELb1EEEEEEEEEvNT_6ParamsE,"",@"SHT_CUDA_INFO"
	.sectionflags	@""
	.align	4


	//----- nvinfo : EIATTR_CUDA_API_VERSION
	.align		4
        /*0000*/ 	.byte	0x04, 0x37
        /*0002*/ 	.short	(.L_180 - .L_179)
.L_179:
        /*0004*/ 	.word	0x00000082


	//----- nvinfo : EIATTR_KPARAM_INFO
	.align		4
.L_180:
        /*0008*/ 	.byte	0x04, 0x17
        /*000a*/ 	.short	(.L_182 - .L_181)
.L_181:
        /*000c*/ 	.word	0x00000000
        /*0010*/ 	.short	0x0000
        /*0012*/ 	.short	0x0000
        /*0014*/ 	.byte	0x00, 0xf0, 0x01, 0x28


	//----- nvinfo : EIATTR_SPARSE_MMA_MASK
	.align		4
.L_182:
        /*0018*/ 	.byte	0x03, 0x50
        /*001a*/ 	.short	0x0000


	//----- nvinfo : EIATTR_MAXREG_COUNT
	.align		4
        /*001c*/ 	.byte	0x03, 0x1b
        /*001e*/ 	.short	0x00a8


	//----- nvinfo : EIATTR_MERCURY_ISA_VERSION
	.align		4
        /*0020*/ 	.byte	0x03, 0x5f
        /*0022*/ 	.short	0x0101


	//----- nvinfo : EIATTR_VRC_CTA_INIT_COUNT
	.align		4
        /*0024*/ 	.byte	0x02, 0x4a
	.zero		1
	.zero		1


	//----- nvinfo : EIATTR_EXIT_INSTR_OFFSETS
	.align		4
        /*0028*/ 	.byte	0x04, 0x1c
        /*002a*/ 	.short	(.L_184 - .L_183)


	//   ....[0]....
.L_183:
        /*002c*/ 	.word	0x00000010


	//----- nvinfo : EIATTR_MAX_THREADS
	.align		4
.L_184:
        /*0030*/ 	.byte	0x04, 0x05
        /*0032*/ 	.short	(.L_186 - .L_185)
.L_185:
        /*0034*/ 	.word	0x00000180
        /*0038*/ 	.word	0x00000001
        /*003c*/ 	.word	0x00000001


	//----- nvinfo : EIATTR_CBANK_PARAM_SIZE
	.align		4
.L_186:
        /*0040*/ 	.byte	0x03, 0x19
        /*0042*/ 	.short	0x0a00


	//----- nvinfo : EIATTR_PARAM_CBANK
	.align		4
        /*0044*/ 	.byte	0x04, 0x0a
        /*0046*/ 	.short	(.L_188 - .L_187)
	.align		4
.L_187:
        /*0048*/ 	.word	index@(.nv.constant0._ZN7cutlass13device_kernelIN5flash11enable_sm90INS1_16FlashAttnFwdSm90INS1_25CollectiveMainloopFwdSm90ILi2EN4cute5tupleIJNS5_1CILi1EEES8_S8_EEENS6_IJNS7_ILi128EEESA_SA_EEELi128ENS_10bfloat16_tEfNS_4arch4Sm90ELb1ELb0ELb1ELb1ELb0ELb1ELb0ELb1ELb1ELb0ELb0ELb0EEENS1_21CollectiveEpilogueFwdISB_S9_SC_SE_Li256ELb1ELb0ELb0ELb0EEENS1_36VarlenDynamicPersistentTileSchedulerILi128ELi128ELi256ELi32ELb0ELb0ELb1ELb1ELb1ELb1EEEEEEEEEvNT_6ParamsE)
        /*004c*/ 	.short	0x0380
        /*004e*/ 	.short	0x0a00


	//----- nvinfo : EIATTR_SW_WAR
	.align		4
.L_188:
        /*0050*/ 	.byte	0x04, 0x36
        /*0052*/ 	.short	(.L_190 - .L_189)
.L_189:
        /*0054*/ 	.word	0x00000008
.L_190:


//--------------------- .nv.callgraph             --------------------------
	.section	.nv.callgraph,"",@"SHT_CUDA_CALLGRAPH"
	.align	4
	.sectionentsize	8
	.align		4
        /*0000*/ 	.word	0x00000000
	.align		4
        /*0004*/ 	.word	0xffffffff
	.align		4
        /*0008*/ 	.word	0x00000000
	.align		4
        /*000c*/ 	.word	0xfffffffe
	.align		4
        /*0010*/ 	.word	0x00000000
	.align		4
        /*0014*/ 	.word	0xfffffffd
	.align		4
        /*0018*/ 	.word	0x00000000
	.align		4
        /*001c*/ 	.word	0xfffffffc


//--------------------- .nv.constant4             --------------------------
	.section	.nv.constant4,"a",@progbits
	.align	8
	.align		8
.nv.constant4:
        /*0000*/ 	.dword	_ZN74_INTERNAL_2e5bbd92_38_flash_fwd_hdim128_bf16_softcap_sm90_cu_f3e6f9ee_28464cuda3std3__45__cpo5beginE
	.align		8
        /*0008*/ 	.dword	_ZN74_INTERNAL_2e5bbd92_38_flash_fwd_hdim128_bf16_softcap_sm90_cu_f3e6f9ee_28464cuda3std3__45__cpo3endE
	.align		8
        /*0010*/ 	.dword	_ZN74_INTERNAL_2e5bbd92_38_flash_fwd_hdim128_bf16_softcap_sm90_cu_f3e6f9ee_28464cuda3std3__45__cpo6cbeginE
	.align		8
        /*0018*/ 	.dword	_ZN74_INTERNAL_2e5bbd92_38_flash_fwd_hdim128_bf16_softcap_sm90_cu_f3e6f9ee_28464cuda3std3__45__cpo4cendE
	.align		8
        /*0020*/ 	.dword	_ZN74_INTERNAL_2e5bbd92_38_flash_fwd_hdim128_bf16_softcap_sm90_cu_f3e6f9ee_28464cuda3std3__476_GLOBAL__N__2e5bbd92_38_flash_fwd_hdim128_bf16_softcap_sm90_cu_f3e6f9ee_28466ignoreE
	.align		8
        /*0028*/ 	.dword	_ZN74_INTERNAL_2e5bbd92_38_flash_fwd_hdim128_bf16_softcap_sm90_cu_f3e6f9ee_28464cuda3std3__419piecewise_constructE
	.align		8
        /*0030*/ 	.dword	_ZN74_INTERNAL_2e5bbd92_38_flash_fwd_hdim128_bf16_softcap_sm90_cu_f3e6f9ee_28464cuda3std3__48in_placeE
	.align		8
        /*0038*/ 	.dword	_ZN74_INTERNAL_2e5bbd92_38_flash_fwd_hdim128_bf16_softcap_sm90_cu_f3e6f9ee_28464cuda3std6ranges3__45__cpo4swapE
	.align		8
        /*0040*/ 	.dword	_ZN74_INTERNAL_2e5bbd92_38_flash_fwd_hdim128_bf16_softcap_sm90_cu_f3e6f9ee_28464cuda3std6ranges3__45__cpo9iter_moveE
	.align		8
        /*0048*/ 	.dword	_ZN74_INTERNAL_2e5bbd92_38_flash_fwd_hdim128_bf16_softcap_sm90_cu_f3e6f9ee_28464cute7productE
	.align		8
        /*0050*/ 	.dword	_ZN74_INTERNAL_2e5bbd92_38_flash_fwd_hdim128_bf16_softcap_sm90_cu_f3e6f9ee_28464cute1_E


//--------------------- .text._ZN7cutlass13device_kernelIN5flash11enable_sm90INS1_16FlashAttnFwdSm90INS1_25CollectiveMainloopFwdSm90ILi2EN4cute5tupleIJNS5_1CILi1EEES8_S8_EEENS6_IJNS7_ILi128EEENS7_ILi176EEESA_EEELi128ENS_10bfloat16_tEfNS_4arch4Sm90ELb0ELb0ELb1ELb0ELb0ELb0ELb0ELb1ELb1ELb0ELb0ELb0EEENS1_21CollectiveEpilogueFwdINS6_IJSA_SA_SB_EEES9_SD_SF_Li256ELb0ELb0ELb0ELb0EEENS1_29StaticPersistentTileSchedulerILb0EEEEEEEEEvNT_6ParamsE --------------------------
	.section	.text._ZN7cutlass13device_kernelIN5flash11enable_sm90INS1_16FlashAttnFwdSm90INS1_25CollectiveMainloopFwdSm90ILi2EN4cute5tupleIJNS5_1CILi1EEES8_S8_EEENS6_IJNS7_ILi128EEENS7_ILi176EEESA_EEELi128ENS_10bfloat16_tEfNS_4arch4Sm90ELb0ELb0ELb1ELb0ELb0ELb0ELb0ELb1ELb1ELb0ELb0ELb0EEENS1_21CollectiveEpilogueFwdINS6_IJSA_SA_SB_EEES9_SD_SF_Li256ELb0ELb0ELb0ELb0EEENS1_29StaticPersistentTileSchedulerILb0EEEEEEEEEvNT_6ParamsE,"ax",@progbits
	.align	128
.text._ZN7cutlass13device_kernelIN5flash11enable_sm90INS1_16FlashAttnFwdSm90INS1_25CollectiveMainloopFwdSm90ILi2EN4cute5tupleIJNS5_1CILi1EEES8_S8_EEENS6_IJNS7_ILi128EEENS7_ILi176EEESA_EEELi128ENS_10bfloat16_tEfNS_4arch4Sm90ELb0ELb0ELb1ELb0ELb0ELb0ELb0ELb1ELb1ELb0ELb0ELb0EEENS1_21CollectiveEpilogueFwdINS6_IJSA_SA_SB_EEES9_SD_SF_Li256ELb0ELb0ELb0ELb0EEENS1_29StaticPersistentTileSchedulerILb0EEEEEEEEEvNT_6ParamsE:
        .type           _ZN7cutlass13device_kernelIN5flash11enable_sm90INS1_16FlashAttnFwdSm90INS1_25CollectiveMainloopFwdSm90ILi2EN4cute5tupleIJNS5_1CILi1EEES8_S8_EEENS6_IJNS7_ILi128EEENS7_ILi176EEESA_EEELi128ENS_10bfloat16_tEfNS_4arch4Sm90ELb0ELb0ELb1ELb0ELb0ELb0ELb0ELb1ELb1ELb0ELb0ELb0EEENS1_21CollectiveEpilogueFwdINS6_IJSA_SA_SB_EEES9_SD_SF_Li256ELb0ELb0ELb0ELb0EEENS1_29StaticPersistentTileSchedulerILb0EEEEEEEEEvNT_6ParamsE,@function
        .size           _ZN7cutlass13device_kernelIN5flash11enable_sm90INS1_16FlashAttnFwdSm90INS1_25CollectiveMainloopFwdSm90ILi2EN4cute5tupleIJNS5_1CILi1EEES8_S8_EEENS6_IJNS7_ILi128EEENS7_ILi176EEESA_EEELi128ENS_10bfloat16_tEfNS_4arch4Sm90ELb0ELb0ELb1ELb0ELb0ELb0ELb0ELb1ELb1ELb0ELb0ELb0EEENS1_21CollectiveEpilogueFwdINS6_IJSA_SA_SB_EEES9_SD_SF_Li256ELb0ELb0ELb0ELb0EEENS1_29StaticPersistentTileSchedulerILb0EEEEEEEEEvNT_6ParamsE,(.L_x_10 - _ZN7cutlass13device_kernelIN5flash11enable_sm90INS1_16FlashAttnFwdSm90INS1_25CollectiveMainloopFwdSm90ILi2EN4cute5tupleIJNS5_1CILi1EEES8_S8_EEENS6_IJNS7_ILi128EEENS7_ILi176EEESA_EEELi128ENS_10bfloat16_tEfNS_4arch4Sm90ELb0ELb0ELb1ELb0ELb0ELb0ELb0ELb1ELb1ELb0ELb0ELb0EEENS1_21CollectiveEpilogueFwdINS6_IJSA_SA_SB_EEES9_SD_SF_Li256ELb0ELb0ELb0ELb0EEENS1_29StaticPersistentTileSchedulerILb0EEEEEEEEEvNT_6ParamsE)
        .other          _ZN7cutlass13device_kernelIN5flash11enable_sm90INS1_16FlashAttnFwdSm90INS1_25CollectiveMainloopFwdSm90ILi2EN4cute5tupleIJNS5_1CILi1EEES8_S8_EEENS6_IJNS7_ILi128EEENS7_ILi176EEESA_EEELi128ENS_10bfloat16_tEfNS_4arch4Sm90ELb0ELb0ELb1ELb0ELb0ELb0ELb0ELb1ELb1ELb0ELb0ELb0EEENS1_21CollectiveEpilogueFwdINS6_IJSA_SA_SB_EEES9_SD_SF_Li256ELb0ELb0ELb0ELb0EEENS1_29StaticPersistentTileSchedulerILb0EEEEEEEEEvNT_6ParamsE,@"STO_CUDA_ENTRY STV_DEFAULT"
_ZN7cutlass13device_kernelIN5flash11enable_sm90INS1_16FlashAttnFwdSm90INS1_25CollectiveMainloopFwdSm90ILi2EN4cute5tupleIJNS5_1CILi1EEES8_S8_EEENS6_IJNS7_ILi128EEENS7_ILi176EEESA_EEELi128ENS_10bfloat16_tEfNS_4arch4Sm90ELb0ELb0ELb1ELb0ELb0ELb0ELb0ELb1ELb1ELb0ELb0ELb0EEENS1_21CollectiveEpilogueFwdINS6_IJSA_SA_SB_EEES9_SD_SF_Li256ELb0ELb0ELb0ELb0EEENS1_29StaticPersistentTileSchedulerILb0EEEEEEEEEvNT_6ParamsE:
[----:B------:R-:W-:Y:S01]  /*0000*/  LDC R1, c[0x0][0x37c] ;  /* 0x0000df00ff017b82 */ /* 0x000fe20000000800 */
[----:B------:R-:W-:Y:S05]  /*0010*/  EXIT ;  /* 0x000000000000794d */ /* 0x000fea0003800000 */
.L_x_0:
[----:B------:R-:W-:-:S00]  /*0020*/  BRA `(.L_x_0) ;  /* 0xfffffffc00fc7947 */ /* 0x000fc0000383ffff */
[----:B------:R-:W-:-:S00]  /*0030*/  NOP ;  /* 0x0000000000007918 */ /* 0x000fc00000000000 */
        /* <DEDUP_REMOVED lines=12> */
.L_x_10:


//--------------------- .text._ZN7cutlass13device_kernelIN5flash11enable_sm90INS1_16FlashAttnFwdSm90INS1_25CollectiveMainloopFwdSm90ILi2EN4cute5tupleIJNS5_1CILi2EEENS7_ILi1EEES9_EEENS6_IJNS7_ILi128EEENS7_ILi176EEESB_EEELi128ENS_10bfloat16_tEfNS_4arch4Sm90ELb0ELb0ELb1ELb0ELb0ELb0ELb0ELb1ELb1ELb0ELb0ELb0EEENS1_21CollectiveEpilogueFwdINS6_IJSB_SB_SC_EEESA_SE_SG_Li256ELb0ELb0ELb0ELb0EEENS1_29StaticPersistentTileSchedulerILb0EEEEEEEEEvNT_6ParamsE --------------------------
	.section	.text._ZN7cutlass13device_kernelIN5flash11enable_sm90INS1_16FlashAttnFwdSm90INS1_25CollectiveMainloopFwdSm90ILi2EN4cute5tupleIJNS5_1CILi2EEENS7_ILi1EEES9_EEENS6_IJNS7_ILi128EEENS7_ILi176EEESB_EEELi128ENS_10bfloat16_tEfNS_4arch4Sm90ELb0ELb0ELb1ELb0ELb0ELb0ELb0ELb1ELb1ELb0ELb0ELb0EEENS1_21CollectiveEpilogueFwdINS6_IJSB_SB_SC_EEESA_SE_SG_Li256ELb0ELb0ELb0ELb0EEENS1_29StaticPersistentTileSchedulerILb0EEEEEEEEEvNT_6ParamsE,"ax",@progbits
	.align	128
.text._ZN7cutlass13device_kernelIN5flash11enable_sm90INS1_16FlashAttnFwdSm90INS1_25CollectiveMainloopFwdSm90ILi2EN4cute5tupleIJNS5_1CILi2EEENS7_ILi1EEES9_EEENS6_IJNS7_ILi128EEENS7_ILi176EEESB_EEELi128ENS_10bfloat16_tEfNS_4arch4Sm90ELb0ELb0ELb1ELb0ELb0ELb0ELb0ELb1ELb1ELb0ELb0ELb0EEENS1_21CollectiveEpilogueFwdINS6_IJSB_SB_SC_EEESA_SE_SG_Li256ELb0ELb0ELb0ELb0EEENS1_29StaticPersistentTileSchedulerILb0EEEEEEEEEvNT_6ParamsE:
        .type           _ZN7cutlass13device_kernelIN5flash11enable_sm90INS1_16FlashAttnFwdSm90INS1_25CollectiveMainloopFwdSm90ILi2EN4cute5tupleIJNS5_1CILi2EEENS7_ILi1EEES9_EEENS6_IJNS7_ILi128EEENS7_ILi176EEESB_EEELi128ENS_10bfloat16_tEfNS_4arch4Sm90ELb0ELb0ELb1ELb0ELb0ELb0ELb0ELb1ELb1ELb0ELb0ELb0EEENS1_21CollectiveEpilogueFwdINS6_IJSB_SB_SC_EEESA_SE_SG_Li256ELb0ELb0ELb0ELb0EEENS1_29StaticPersistentTileSchedulerILb0EEEEEEEEEvNT_6ParamsE,@function
        .size           _ZN7cutlass13device_kernelIN5flash11enable_sm90INS1_16FlashAttnFwdSm90INS1_25CollectiveMainloopFwdSm90ILi2EN4cute5tupleIJNS5_1CILi2EEENS7_ILi1EEES9_EEENS6_IJNS7_ILi128EEENS7_ILi176EEESB_EEELi128ENS_10bfloat16_tEfNS_4arch4Sm90ELb0ELb0ELb1ELb0ELb0ELb0ELb0ELb1ELb1ELb0ELb0ELb0EEENS1_21CollectiveEpilogueFwdINS6_IJSB_SB_SC_EEESA_SE_SG_Li256ELb0ELb0ELb0ELb0EEENS1_29StaticPersistentTileSchedulerILb0EEEEEEEEEvNT_6ParamsE,(.L_x_11 - _ZN7cutlass13device_kernelIN5flash11enable_sm90INS1_16FlashAttnFwdSm90INS1_25CollectiveMainloopFwdSm90ILi2EN4cute5tupleIJNS5_1CILi2EEENS7_ILi1EEES9_EEENS6_IJNS7_ILi128EEENS7_ILi176EEESB_EEELi128ENS_10bfloat16_tEfNS_4arch4Sm90ELb0ELb0ELb1ELb0ELb0ELb0ELb0ELb1ELb1ELb0ELb0ELb0EEENS1_21CollectiveEpilogueFwdINS6_IJSB_SB_SC_EEESA_SE_SG_Li256ELb0ELb0ELb0ELb0EEENS1_29StaticPersistentTileSchedulerILb0EEEEEEEEEvNT_6ParamsE)
        .other          _ZN7cutlass13device_kernelIN5flash11enable_sm90INS1_16FlashAttnFwdSm90INS1_25CollectiveMainloopFwdSm90ILi2EN4cute5tupleIJNS5_1CILi2EEENS7_ILi1EEES9_EEENS6_IJNS7_ILi128EEENS7_ILi176EEESB_EEELi128ENS_10bfloat16_tEfNS_4arch4Sm90ELb0ELb0ELb1ELb0ELb0ELb0ELb0ELb1ELb1ELb0ELb0ELb0EEENS1_21CollectiveEpilogueFwdINS6_IJSB_SB_SC_EEESA_SE_SG_Li256ELb0ELb0ELb0ELb0EEENS1_29StaticPersistentTileSchedulerILb0EEEEEEEEEvNT_6ParamsE,@"STO_CUDA_ENTRY STV_DEFAULT"
_ZN7cutlass13device_kernelIN5flash11enable_sm90INS1_16FlashAttnFwdSm90INS1_25CollectiveMainloopFwdSm90ILi2EN4cute5tupleIJNS5_1CILi2EEENS7_ILi1EEES9_EEENS6_IJNS7_ILi128EEENS7_ILi176EEESB_EEELi128ENS_10bfloat16_tEfNS_4arch4Sm90ELb0ELb0ELb1ELb0ELb0ELb0ELb0ELb1ELb1ELb0ELb0ELb0EEENS1_21CollectiveEpilogueFwdINS6_IJSB_SB_SC_EEESA_SE_SG_Li256ELb0ELb0ELb0ELb0EEENS1_29StaticPersistentTileSchedulerILb0EEEEEEEEEvNT_6ParamsE:
[----:B------:R-:W-:Y:S01]  /*0000*/  LDC R1, c[0x0][0x37c] ;  /* 0x0000df00ff017b82 */ /* 0x000fe20000000800 */
[----:B------:R-:W-:Y:S05]  /*0010*/  EXIT ;  /* 0x000000000000794d */ /* 0x000fea0003800000 */
.L_x_1:
        /* <DEDUP_REMOVED lines=14> */
.L_x_11:


//--------------------- .text._ZN7cutlass13device_kernelIN5flash11enable_sm90INS1_16FlashAttnFwdSm90INS1_25CollectiveMainloopFwdSm90ILi2EN4cute5tupleIJNS5_1CILi1EEES8_S8_EEENS6_IJNS7_ILi128EEENS7_ILi176EEESA_EEELi128ENS_10bfloat16_tEfNS_4arch4Sm90ELb0ELb0ELb1ELb1ELb0ELb0ELb0ELb1ELb1ELb0ELb0ELb0EEENS1_21CollectiveEpilogueFwdINS6_IJSA_SA_SB_EEES9_SD_SF_Li256ELb1ELb0ELb0ELb0EEENS1_36VarlenDynamicPersistentTileSchedulerILi128ELi176ELi256ELi32ELb0ELb0ELb1ELb0ELb1ELb1EEEEEEEEEvNT_6ParamsE --------------------------
	.section	.text._ZN7cutlass13device_kernelIN5flash11enable_sm90INS1_16FlashAttnFwdSm90INS1_25CollectiveMainloopFwdSm90ILi2EN4cute5tupleIJNS5_1CILi1EEES8_S8_EEENS6_IJNS7_ILi128EEENS7_ILi176EEESA_EEELi128ENS_10bfloat16_tEfNS_4arch4Sm90ELb0ELb0ELb1ELb1ELb0ELb0ELb0ELb1ELb1ELb0ELb0ELb0EEENS1_21CollectiveEpilogueFwdINS6_IJSA_SA_SB_EEES9_SD_SF_Li256ELb1ELb0ELb0ELb0EEENS1_36VarlenDynamicPersistentTileSchedulerILi128ELi176ELi256ELi32ELb0ELb0ELb1ELb0ELb1ELb1EEEEEEEEEvNT_6ParamsE,"ax",@progbits
	.align	128
.text._ZN7cutlass13device_kernelIN5flash11enable_sm90INS1_16FlashAttnFwdSm90INS1_25CollectiveMainloopFwdSm90ILi2EN4cute5tupleIJNS5_1CILi1EEES8_S8_EEENS6_IJNS7_ILi128EEENS7_ILi176EEESA_EEELi128ENS_10bfloat16_tEfNS_4arch4Sm90ELb0ELb0ELb1ELb1ELb0ELb0ELb0ELb1ELb1ELb0ELb0ELb0EEENS1_21CollectiveEpilogueFwdINS6_IJSA_SA_SB_EEES9_SD_SF_Li256ELb1ELb0ELb0ELb0EEENS1_36VarlenDynamicPersistentTileSchedulerILi128ELi176ELi256ELi32ELb0ELb0ELb1ELb0ELb1ELb1EEEEEEEEEvNT_6ParamsE:
        .type           _ZN7cutlass13device_kernelIN5flash11enable_sm90INS1_16FlashAttnFwdSm90INS1_25CollectiveMainloopFwdSm90ILi2EN4cute5tupleIJNS5_1CILi1EEES8_S8_EEENS6_IJNS7_ILi128EEENS7_ILi176EEESA_EEELi128ENS_10bfloat16_tEfNS_4arch4Sm90ELb0ELb0ELb1ELb1ELb0ELb0ELb0ELb1ELb1ELb0ELb0ELb0EEENS1_21CollectiveEpilogueFwdINS6_IJSA_SA_SB_EEES9_SD_SF_Li256ELb1ELb0ELb0ELb0EEENS1_36VarlenDynamicPersistentTileSchedulerILi128ELi176ELi256ELi32ELb0ELb0ELb1ELb0ELb1ELb1EEEEEEEEEvNT_6ParamsE,@function
        .size           _ZN7cutlass13device_kernelIN5flash11enable_sm90INS1_16FlashAttnFwdSm90INS1_25CollectiveMainloopFwdSm90ILi2EN4cute5tupleIJNS5_1CILi1EEES8_S8_EEENS6_IJNS7_ILi128EEENS7_ILi176EEESA_EEELi128ENS_10bfloat16_tEfNS_4arch4Sm90ELb0ELb0ELb1ELb1ELb0ELb0ELb0ELb1ELb1ELb0ELb0ELb0EEENS1_21CollectiveEpilogueFwdINS6_IJSA_SA_SB_EEES9_SD_SF_Li256ELb1ELb0ELb0ELb0EEENS1_36VarlenDynamicPersistentTileSchedulerILi128ELi176ELi256ELi32ELb0ELb0ELb1ELb0ELb1ELb1EEEEEEEEEvNT_6ParamsE,(.L_x_12 - _ZN7cutlass13device_kernelIN5flash11enable_sm90INS1_16FlashAttnFwdSm90INS1_25CollectiveMainloopFwdSm90ILi2EN4cute5tupleIJNS5_1CILi1EEES8_S8_EEENS6_IJNS7_ILi128EEENS7_ILi176EEESA_EEELi128ENS_10bfloat16_tEfNS_4arch4Sm90ELb0ELb0ELb1ELb1ELb0ELb0ELb0ELb1ELb1ELb0ELb0ELb0EEENS1_21CollectiveEpilogueFwdINS6_IJSA_SA_SB_EEES9_SD_SF_Li256ELb1ELb0ELb0ELb0EEENS1_36VarlenDynamicPersistentTileSchedulerILi128ELi176ELi256ELi32ELb0ELb0ELb1ELb0ELb1ELb1EEEEEEEEEvNT_6ParamsE)
        .other          _ZN7cutlass13device_kernelIN5flash11enable_sm90INS1_16FlashAttnFwdSm90INS1_25CollectiveMainloopFwdSm90ILi2EN4cute5tupleIJNS5_1CILi1EEES8_S8_EEENS6_IJNS7_ILi128EEENS7_ILi176EEESA_EEELi128ENS_10bfloat16_tEfNS_4arch4Sm90ELb0ELb0ELb1ELb1ELb0ELb0ELb0ELb1ELb1ELb0ELb0ELb0EEENS1_21CollectiveEpilogueFwdINS6_IJSA_SA_SB_EEES9_SD_SF_Li256ELb1ELb0ELb0ELb0EEENS1_36VarlenDynamicPersistentTileSchedulerILi128ELi176ELi256ELi32ELb0ELb0ELb1ELb0ELb1ELb1EEEEEEEEEvNT_6ParamsE,@"STO_CUDA_ENTRY STV_DEFAULT"
_ZN7cutlass13device_kernelIN5flash11enable_sm90INS1_16FlashAttnFwdSm90INS1_25CollectiveMainloopFwdSm90ILi2EN4cute5tupleIJNS5_1CILi1EEES8_S8_EEENS6_IJNS7_ILi128EEENS7_ILi176EEESA_EEELi128ENS_10bfloat16_tEfNS_4arch4Sm90ELb0ELb0ELb1ELb1ELb0ELb0ELb0ELb1ELb1ELb0ELb0ELb0EEENS1_21CollectiveEpilogueFwdINS6_IJSA_SA_SB_EEES9_SD_SF_Li256ELb1ELb0ELb0ELb0EEENS1_36VarlenDynamicPersistentTileSchedulerILi128ELi176ELi256ELi32ELb0ELb0ELb1ELb0ELb1ELb1EEEEEEEEEvNT_6ParamsE:
[----:B------:R-:W-:Y:S01]  /*0000*/  LDC R1, c[0x0][0x37c] ;  /* 0x0000df00ff017b82 */ /* 0x000fe20000000800 */
[----:B------:R-:W-:Y:S05]  /*0010*/  EXIT ;  /* 0x000000000000794d */ /* 0x000fea0003800000 */
.L_x_2:
        /* <DEDUP_REMOVED lines=14> */
.L_x_12:


//--------------------- .text._ZN7cutlass13device_kernelIN5flash11enable_sm90INS1_16FlashAttnFwdSm90INS1_25CollectiveMainloopFwdSm90ILi2EN4cute5tupleIJNS5_1CILi1EEES8_S8_EEENS6_IJNS7_ILi128EEENS7_ILi176EEESA_EEELi128ENS_10bfloat16_tEfNS_4arch4Sm90ELb0ELb0ELb1ELb1ELb0ELb1ELb0ELb1ELb1ELb0ELb0ELb0EEENS1_21CollectiveEpilogueFwdINS6_IJSA_SA_SB_EEES9_SD_SF_Li256ELb1ELb0ELb0ELb0EEENS1_36VarlenDynamicPersistentTileSchedulerILi128ELi176ELi256ELi32ELb0ELb0ELb1ELb0ELb1ELb1EEEEEEEEEvNT_6ParamsE --------------------------
	.section	.text._ZN7cutlass13device_kernelIN5flash11enable_sm90INS1_16FlashAttnFwdSm90INS1_25CollectiveMainloopFwdSm90ILi2EN4cute5tupleIJNS5_1CILi1EEES8_S8_EEENS6_IJNS7_ILi128EEENS7_ILi176EEESA_EEELi128ENS_10bfloat16_tEfNS_4arch4Sm90ELb0ELb0ELb1ELb1ELb0ELb1ELb0ELb1ELb1ELb0ELb0ELb0EEENS1_21CollectiveEpilogueFwdINS6_IJSA_SA_SB_EEES9_SD_SF_Li256ELb1ELb0ELb0ELb0EEENS1_36VarlenDynamicPersistentTileSchedulerILi128ELi176ELi256ELi32ELb0ELb0ELb1ELb0ELb1ELb1EEEEEEEEEvNT_6ParamsE,"ax",@progbits
	.align	128
.text._ZN7cutlass13device_kernelIN5flash11enable_sm90INS1_16FlashAttnFwdSm90INS1_25CollectiveMainloopFwdSm90ILi2EN4cute5tupleIJNS5_1CILi1EEES8_S8_EEENS6_IJNS7_ILi128EEENS7_ILi176EEESA_EEELi128ENS_10bfloat16_tEfNS_4arch4Sm90ELb0ELb0ELb1ELb1ELb0ELb1ELb0ELb1ELb1ELb0ELb0ELb0EEENS1_21CollectiveEpilogueFwdINS6_IJSA_SA_SB_EEES9_SD_SF_Li256ELb1ELb0ELb0ELb0EEENS1_36VarlenDynamicPersistentTileSchedulerILi128ELi176ELi256ELi32ELb0ELb0ELb1ELb0ELb1ELb1EEEEEEEEEvNT_6ParamsE:
        .type           _ZN7cutlass13device_kernelIN5flash11enable_sm90INS1_16FlashAttnFwdSm90INS1_25CollectiveMainloopFwdSm90ILi2EN4cute5tupleIJNS5_1CILi1EEES8_S8_EEENS6_IJNS7_ILi128EEENS7_ILi176EEESA_EEELi128ENS_10bfloat16_tEfNS_4arch4Sm90ELb0ELb0ELb1ELb1ELb0ELb1ELb0ELb1ELb1ELb0ELb0ELb0EEENS1_21CollectiveEpilogueFwdINS6_IJSA_SA_SB_EEES9_SD_SF_Li256ELb1ELb0ELb0ELb0EEENS1_36VarlenDynamicPersistentTileSchedulerILi128ELi176ELi256ELi32ELb0ELb0ELb1ELb0ELb1ELb1EEEEEEEEEvNT_6ParamsE,@function
        .size           _ZN7cutlass13device_kernelIN5flash11enable_sm90INS1_16FlashAttnFwdSm90INS1_25CollectiveMainloopFwdSm90ILi2EN4cute5tupleIJNS5_1CILi1EEES8_S8_EEENS6_IJNS7_ILi128EEENS7_ILi176EEESA_EEELi128ENS_10bfloat16_tEfNS_4arch4Sm90ELb0ELb0ELb1ELb1ELb0ELb1ELb0ELb1ELb1ELb0ELb0ELb0EEENS1_21CollectiveEpilogueFwdINS6_IJSA_SA_SB_EEES9_SD_SF_Li256ELb1ELb0ELb0ELb0EEENS1_36VarlenDynamicPersistentTileSchedulerILi128ELi176ELi256ELi32ELb0ELb0ELb1ELb0ELb1ELb1EEEEEEEEEvNT_6ParamsE,(.L_x_13 - _ZN7cutlass13device_kernelIN5flash11enable_sm90INS1_16FlashAttnFwdSm90INS1_25CollectiveMainloopFwdSm90ILi2EN4cute5tupleIJNS5_1CILi1EEES8_S8_EEENS6_IJNS7_ILi128EEENS7_ILi176EEESA_EEELi128ENS_10bfloat16_tEfNS_4arch4Sm90ELb0ELb0ELb1ELb1ELb0ELb1ELb0ELb1ELb1ELb0ELb0ELb0EEENS1_21CollectiveEpilogueFwdINS6_IJSA_SA_SB_EEES9_SD_SF_Li256ELb1ELb0ELb0ELb0EEENS1_36VarlenDynamicPersistentTileSchedulerILi128ELi176ELi256ELi32ELb0ELb0ELb1ELb0ELb1ELb1EEEEEEEEEvNT_6ParamsE)
        .other          _ZN7cutlass13device_kernelIN5flash11enable_sm90INS1_16FlashAttnFwdSm90INS1_25CollectiveMainloopFwdSm90ILi2EN4cute5tupleIJNS5_1CILi1EEES8_S8_EEENS6_IJNS7_ILi128EEENS7_ILi176EEESA_EEELi128ENS_10bfloat16_tEfNS_4arch4Sm90ELb0ELb0ELb1ELb1ELb0ELb1ELb0ELb1ELb1ELb0ELb0ELb0EEENS1_21CollectiveEpilogueFwdINS6_IJSA_SA_SB_EEES9_SD_SF_Li256ELb1ELb0ELb0ELb0EEENS1_36VarlenDynamicPersistentTileSchedulerILi128ELi176ELi256ELi32ELb0ELb0ELb1ELb0ELb1ELb1EEEEEEEEEvNT_6ParamsE,@"STO_CUDA_ENTRY STV_DEFAULT"
_ZN7cutlass13device_kernelIN5flash11enable_sm90INS1_16FlashAttnFwdSm90INS1_25CollectiveMainloopFwdSm90ILi2EN4cute5tupleIJNS5_1CILi1EEES8_S8_EEENS6_IJNS7_ILi128EEENS7_ILi176EEESA_EEELi128ENS_10bfloat16_tEfNS_4arch4Sm90ELb0ELb0ELb1ELb1ELb0ELb1ELb0ELb1ELb1ELb0ELb0ELb0EEENS1_21CollectiveEpilogueFwdINS6_IJSA_SA_SB_EEES9_SD_SF_Li256ELb1ELb0ELb0ELb0EEENS1_36VarlenDynamicPersistentTileSchedulerILi128ELi176ELi256ELi32ELb0ELb0ELb1ELb0ELb1ELb1EEEEEEEEEvNT_6ParamsE:
[----:B------:R-:W-:Y:S01]  /*0000*/  LDC R1, c[0x0][0x37c] ;  /* 0x0000df00ff017b82 */ /* 0x000fe20000000800 */
[----:B------:R-:W-:Y:S05]  /*0010*/  EXIT ;  /* 0x000000000000794d */ /* 0x000fea0003800000 */
.L_x_3:
        /* <DEDUP_REMOVED lines=14> */
.L_x_13:


//--------------------- .text._ZN7cutlass13device_kernelIN5flash11enable_sm90INS1_16FlashAttnFwdSm90INS1_25CollectiveMainloopFwdSm90ILi2EN4cute5tupleIJNS5_1CILi1EEES8_S8_EEENS6_IJNS7_ILi128EEESA_SA_EEELi128ENS_10bfloat16_tEfNS_4arch4Sm90ELb0ELb1ELb1ELb0ELb0ELb0ELb0ELb1ELb1ELb0ELb0ELb0EEENS1_21CollectiveEpilogueFwdISB_S9_SC_SE_Li256ELb0ELb0ELb0ELb0EEENS1_30DynamicPersistentTileSchedulerILi256ELi32ELb0ELb0ELb1EEEEEEEEEvNT_6ParamsE --------------------------
	.section	.text._ZN7cutlass13device_kernelIN5flash11enable_sm90INS1_16FlashAttnFwdSm90INS1_25CollectiveMainloopFwdSm90ILi2EN4cute5tupleIJNS5_1CILi1EEES8_S8_EEENS6_IJNS7_ILi128EEESA_SA_EEELi128ENS_10bfloat16_tEfNS_4arch4Sm90ELb0ELb1ELb1ELb0ELb0ELb0ELb0ELb1ELb1ELb0ELb0ELb0EEENS1_21CollectiveEpilogueFwdISB_S9_SC_SE_Li256ELb0ELb0ELb0ELb0EEENS1_30DynamicPersistentTileSchedulerILi256ELi32ELb0ELb0ELb1EEEEEEEEEvNT_6ParamsE,"ax",@progbits
	.align	128
.text._ZN7cutlass13device_kernelIN5flash11enable_sm90INS1_16FlashAttnFwdSm90INS1_25CollectiveMainloopFwdSm90ILi2EN4cute5tupleIJNS5_1CILi1EEES8_S8_EEENS6_IJNS7_ILi128EEESA_SA_EEELi128ENS_10bfloat16_tEfNS_4arch4Sm90ELb0ELb1ELb1ELb0ELb0ELb0ELb0ELb1ELb1ELb0ELb0ELb0EEENS1_21CollectiveEpilogueFwdISB_S9_SC_SE_Li256ELb0ELb0ELb0ELb0EEENS1_30DynamicPersistentTileSchedulerILi256ELi32ELb0ELb0ELb1EEEEEEEEEvNT_6ParamsE:
        .type           _ZN7cutlass13device_kernelIN5flash11enable_sm90INS1_16FlashAttnFwdSm90INS1_25CollectiveMainloopFwdSm90ILi2EN4cute5tupleIJNS5_1CILi1EEES8_S8_EEENS6_IJNS7_ILi128EEESA_SA_EEELi128ENS_10bfloat16_tEfNS_4arch4Sm90ELb0ELb1ELb1ELb0ELb0ELb0ELb0ELb1ELb1ELb0ELb0ELb0EEENS1_21CollectiveEpilogueFwdISB_S9_SC_SE_Li256ELb0ELb0ELb0ELb0EEENS1_30DynamicPersistentTileSchedulerILi256ELi32ELb0ELb0ELb1EEEEEEEEEvNT_6ParamsE,@function
        .size           _ZN7cutlass13device_kernelIN5flash11enable_sm90INS1_16FlashAttnFwdSm90INS1_25CollectiveMainloopFwdSm90ILi2EN4cute5tupleIJNS5_1CILi1EEES8_S8_EEENS6_IJNS7_ILi128EEESA_SA_EEELi128ENS_10bfloat16_tEfNS_4arch4Sm90ELb0ELb1ELb1ELb0ELb0ELb0ELb0ELb1ELb1ELb0ELb0ELb0EEENS1_21CollectiveEpilogueFwdISB_S9_SC_SE_Li256ELb0ELb0ELb0ELb0EEENS1_30DynamicPersistentTileSchedulerILi256ELi32ELb0ELb0ELb1EEEEEEEEEvNT_6ParamsE,(.L_x_14 - _ZN7cutlass13device_kernelIN5flash11enable_sm90INS1_16FlashAttnFwdSm90INS1_25CollectiveMainloopFwdSm90ILi2EN4cute5tupleIJNS5_1CILi1EEES8_S8_EEENS6_IJNS7_ILi128EEESA_SA_EEELi128ENS_10bfloat16_tEfNS_4arch4Sm90ELb0ELb1ELb1ELb0ELb0ELb0ELb0ELb1ELb1ELb0ELb0ELb0EEENS1_21CollectiveEpilogueFwdISB_S9_SC_SE_Li256ELb0ELb0ELb0ELb0EEENS1_30DynamicPersistentTileSchedulerILi256ELi32ELb0ELb0ELb1EEEEEEEEEvNT_6ParamsE)
        .other          _ZN7cutlass13device_kernelIN5flash11enable_sm90INS1_16FlashAttnFwdSm90INS1_25CollectiveMainloopFwdSm90ILi2EN4cute5tupleIJNS5_1CILi1EEES8_S8_EEENS6_IJNS7_ILi128EEESA_SA_EEELi128ENS_10bfloat16_tEfNS_4arch4Sm90ELb0ELb1ELb1ELb0ELb0ELb0ELb0ELb1ELb1ELb0ELb0ELb0EEENS1_21CollectiveEpilogueFwdISB_S9_SC_SE_Li256ELb0ELb0ELb0ELb0EEENS1_30DynamicPersistentTileSchedulerILi256ELi32ELb0ELb0ELb1EEEEEEEEEvNT_6ParamsE,@"STO_CUDA_ENTRY STV_DEFAULT"
_ZN7cutlass13device_kernelIN5flash11enable_sm90INS1_16FlashAttnFwdSm90INS1_25CollectiveMainloopFwdSm90ILi2EN4cute5tupleIJNS5_1CILi1EEES8_S8_EEENS6_IJNS7_ILi128EEESA_SA_EEELi128ENS_10bfloat16_tEfNS_4arch4Sm90ELb0ELb1ELb1ELb0ELb0ELb0ELb0ELb1ELb1ELb0ELb0ELb0EEENS1_21CollectiveEpilogueFwdISB_S9_SC_SE_Li256ELb0ELb0ELb0ELb0EEENS1_30DynamicPersistentTileSchedulerILi256ELi32ELb0ELb0ELb1EEEEEEEEEvNT_6ParamsE:
[----:B------:R-:W-:Y:S01]  /*0000*/  LDC R1, c[0x0][0x37c] ;  /* 0x0000df00ff017b82 */ /* 0x000fe20000000800 */
[----:B------:R-:W-:Y:S05]  /*0010*/  EXIT ;  /* 0x000000000000794d */ /* 0x000fea0003800000 */
.L_x_4:
        /* <DEDUP_REMOVED lines=14> */
.L_x_14:


//--------------------- .text._ZN7cutlass13device_kernelIN5flash11enable_sm90INS1_16FlashAttnFwdSm90INS1_25CollectiveMainloopFwdSm90ILi2EN4cute5tupleIJNS5_1CILi1EEES8_S8_EEENS6_IJNS7_ILi128EEESA_SA_EEELi128ENS_10bfloat16_tEfNS_4arch4Sm90ELb0ELb1ELb1ELb1ELb0ELb0ELb0ELb1ELb1ELb0ELb0ELb0EEENS1_21CollectiveEpilogueFwdISB_S9_SC_SE_Li256ELb1ELb0ELb0ELb0EEENS1_36VarlenDynamicPersistentTileSchedulerILi128ELi128ELi256ELi32ELb0ELb0ELb1ELb1ELb0ELb1EEEEEEEEEvNT_6ParamsE --------------------------
	.section	.text._ZN7cutlass13device_kernelIN5flash11enable_sm90INS1_16FlashAttnFwdSm90INS1_25CollectiveMainloopFwdSm90ILi2EN4cute5tupleIJNS5_1CILi1EEES8_S8_EEENS6_IJNS7_ILi128EEESA_SA_EEELi128ENS_10bfloat16_tEfNS_4arch4Sm90ELb0ELb1ELb1ELb1ELb0ELb0ELb0ELb1ELb1ELb0ELb0ELb0EEENS1_21CollectiveEpilogueFwdISB_S9_SC_SE_Li256ELb1ELb0ELb0ELb0EEENS1_36VarlenDynamicPersistentTileSchedulerILi128ELi128ELi256ELi32ELb0ELb0ELb1ELb1ELb0ELb1EEEEEEEEEvNT_6ParamsE,"ax",@progbits
	.align	128
.text._ZN7cutlass13device_kernelIN5flash11enable_sm90INS1_16FlashAttnFwdSm90INS1_25CollectiveMainloopFwdSm90ILi2EN4cute5tupleIJNS5_1CILi1EEES8_S8_EEENS6_IJNS7_ILi128EEESA_SA_EEELi128ENS_10bfloat16_tEfNS_4arch4Sm90ELb0ELb1ELb1ELb1ELb0ELb0ELb0ELb1ELb1ELb0ELb0ELb0EEENS1_21CollectiveEpilogueFwdISB_S9_SC_SE_Li256ELb1ELb0ELb0ELb0EEENS1_36VarlenDynamicPersistentTileSchedulerILi128ELi128ELi256ELi32ELb0ELb0ELb1ELb1ELb0ELb1EEEEEEEEEvNT_6ParamsE:
        .type           _ZN7cutlass13device_kernelIN5flash11enable_sm90INS1_16FlashAttnFwdSm90INS1_25CollectiveMainloopFwdSm90ILi2EN4cute5tupleIJNS5_1CILi1EEES8_S8_EEENS6_IJNS7_ILi128EEESA_SA_EEELi128ENS_10bfloat16_tEfNS_4arch4Sm90ELb0ELb1ELb1ELb1ELb0ELb0ELb0ELb1ELb1ELb0ELb0ELb0EEENS1_21CollectiveEpilogueFwdISB_S9_SC_SE_Li256ELb1ELb0ELb0ELb0EEENS1_36VarlenDynamicPersistentTileSchedulerILi128ELi128ELi256ELi32ELb0ELb0ELb1ELb1ELb0ELb1EEEEEEEEEvNT_6ParamsE,@function
        .size           _ZN7cutlass13device_kernelIN5flash11enable_sm90INS1_16FlashAttnFwdSm90INS1_25CollectiveMainloopFwdSm90ILi2EN4cute5tupleIJNS5_1CILi1EEES8_S8_EEENS6_IJNS7_ILi128EEESA_SA_EEELi128ENS_10bfloat16_tEfNS_4arch4Sm90ELb0ELb1ELb1ELb1ELb0ELb0ELb0ELb1ELb1ELb0ELb0ELb0EEENS1_21CollectiveEpilogueFwdISB_S9_SC_SE_Li256ELb1ELb0ELb0ELb0EEENS1_36VarlenDynamicPersistentTileSchedulerILi128ELi128ELi256ELi32ELb0ELb0ELb1ELb1ELb0ELb1EEEEEEEEEvNT_6ParamsE,(.L_x_15 - _ZN7cutlass13device_kernelIN5flash11enable_sm90INS1_16FlashAttnFwdSm90INS1_25CollectiveMainloopFwdSm90ILi2EN4cute5tupleIJNS5_1CILi1EEES8_S8_EEENS6_IJNS7_ILi128EEESA_SA_EEELi128ENS_10bfloat16_tEfNS_4arch4Sm90ELb0ELb1ELb1ELb1ELb0ELb0ELb0ELb1ELb1ELb0ELb0ELb0EEENS1_21CollectiveEpilogueFwdISB_S9_SC_SE_Li256ELb1ELb0ELb0ELb0EEENS1_36VarlenDynamicPersistentTileSchedulerILi128ELi128ELi256ELi32ELb0ELb0ELb1ELb1ELb0ELb1EEEEEEEEEvNT_6ParamsE)
        .other          _ZN7cutlass13device_kernelIN5flash11enable_sm90INS1_16FlashAttnFwdSm90INS1_25CollectiveMainloopFwdSm90ILi2EN4cute5tupleIJNS5_1CILi1EEES8_S8_EEENS6_IJNS7_ILi128EEESA_SA_EEELi128ENS_10bfloat16_tEfNS_4arch4Sm90ELb0ELb1ELb1ELb1ELb0ELb0ELb0ELb1ELb1ELb0ELb0ELb0EEENS1_21CollectiveEpilogueFwdISB_S9_SC_SE_Li256ELb1ELb0ELb0ELb0EEENS1_36VarlenDynamicPersistentTileSchedulerILi128ELi128ELi256ELi32ELb0ELb0ELb1ELb1ELb0ELb1EEEEEEEEEvNT_6ParamsE,@"STO_CUDA_ENTRY STV_DEFAULT"
_ZN7cutlass13device_kernelIN5flash11enable_sm90INS1_16FlashAttnFwdSm90INS1_25CollectiveMainloopFwdSm90ILi2EN4cute5tupleIJNS5_1CILi1EEES8_S8_EEENS6_IJNS7_ILi128EEESA_SA_EEELi128ENS_10bfloat16_tEfNS_4arch4Sm90ELb0ELb1ELb1ELb1ELb0ELb0ELb0ELb1ELb1ELb0ELb0ELb0EEENS1_21CollectiveEpilogueFwdISB_S9_SC_SE_Li256ELb1ELb0ELb0ELb0EEENS1_36VarlenDynamicPersistentTileSchedulerILi128ELi128ELi256ELi32ELb0ELb0ELb1ELb1ELb0ELb1EEEEEEEEEvNT_6ParamsE:
[----:B------:R-:W-:Y:S01]  /*0000*/  LDC R1, c[0x0][0x37c] ;  /* 0x0000df00ff017b82 */ /* 0x000fe20000000800 */
[----:B------:R-:W-:Y:S05]  /*0010*/  EXIT ;  /* 0x000000000000794d */ /* 0x000fea0003800000 */
.L_x_5:
        /* <DEDUP_REMOVED lines=14> */
.L_x_15:


//--------------------- .text._ZN7cutlass13device_kernelIN5flash11enable_sm90INS1_16FlashAttnFwdSm90INS1_25CollectiveMainloopFwdSm90ILi2EN4cute5tupleIJNS5_1CILi1EEES8_S8_EEENS6_IJNS7_ILi128EEESA_SA_EEELi128ENS_10bfloat16_tEfNS_4arch4Sm90ELb0ELb1ELb1ELb1ELb0ELb1ELb0ELb1ELb1ELb0ELb0ELb0EEENS1_21CollectiveEpilogueFwdISB_S9_SC_SE_Li256ELb1ELb0ELb0ELb0EEENS1_36VarlenDynamicPersistentTileSchedulerILi128ELi128ELi256ELi32ELb0ELb0ELb1ELb1ELb0ELb1EEEEEEEEEvNT_6ParamsE --------------------------
	.section	.text._ZN7cutlass13device_kernelIN5flash11enable_sm90INS1_16FlashAttnFwdSm90INS1_25CollectiveMainloopFwdSm90ILi2EN4cute5tupleIJNS5_1CILi1EEES8_S8_EEENS6_IJNS7_ILi128EEESA_SA_EEELi128ENS_10bfloat16_tEfNS_4arch4Sm90ELb0ELb1ELb1ELb1ELb0ELb1ELb0ELb1ELb1ELb0ELb0ELb0EEENS1_21CollectiveEpilogueFwdISB_S9_SC_SE_Li256ELb1ELb0ELb0ELb0EEENS1_36VarlenDynamicPersistentTileSchedulerILi128ELi128ELi256ELi32ELb0ELb0ELb1ELb1ELb0ELb1EEEEEEEEEvNT_6ParamsE,"ax",@progbits
	.align	128
.text._ZN7cutlass13device_kernelIN5flash11enable_sm90INS1_16FlashAttnFwdSm90INS1_25CollectiveMainloopFwdSm90ILi2EN4cute5tupleIJNS5_1CILi1EEES8_S8_EEENS6_IJNS7_ILi128EEESA_SA_EEELi128ENS_10bfloat16_tEfNS_4arch4Sm90ELb0ELb1ELb1ELb1ELb0ELb1ELb0ELb1ELb1ELb0ELb0ELb0EEENS1_21CollectiveEpilogueFwdISB_S9_SC_SE_Li256ELb1ELb0ELb0ELb0EEENS1_36VarlenDynamicPersistentTileSchedulerILi128ELi128ELi256ELi32ELb0ELb0ELb1ELb1ELb0ELb1EEEEEEEEEvNT_6ParamsE:
        .type           _ZN7cutlass13device_kernelIN5flash11enable_sm90INS1_16FlashAttnFwdSm90INS1_25CollectiveMainloopFwdSm90ILi2EN4cute5tupleIJNS5_1CILi1EEES8_S8_EEENS6_IJNS7_ILi128EEESA_SA_EEELi128ENS_10bfloat16_tEfNS_4arch4Sm90ELb0ELb1ELb1ELb1ELb0ELb1ELb0ELb1ELb1ELb0ELb0ELb0EEENS1_21CollectiveEpilogueFwdISB_S9_SC_SE_Li256ELb1ELb0ELb0ELb0EEENS1_36VarlenDynamicPersistentTileSchedulerILi128ELi128ELi256ELi32ELb0ELb0ELb1ELb1ELb0ELb1EEEEEEEEEvNT_6ParamsE,@function
        .size           _ZN7cutlass13device_kernelIN5flash11enable_sm90INS1_16FlashAttnFwdSm90INS1_25CollectiveMainloopFwdSm90ILi2EN4cute5tupleIJNS5_1CILi1EEES8_S8_EEENS6_IJNS7_ILi128EEESA_SA_EEELi128ENS_10bfloat16_tEfNS_4arch4Sm90ELb0ELb1ELb1ELb1ELb0ELb1ELb0ELb1ELb1ELb0ELb0ELb0EEENS1_21CollectiveEpilogueFwdISB_S9_SC_SE_Li256ELb1ELb0ELb0ELb0EEENS1_36VarlenDynamicPersistentTileSchedulerILi128ELi128ELi256ELi32ELb0ELb0ELb1ELb1ELb0ELb1EEEEEEEEEvNT_6ParamsE,(.L_x_16 - _ZN7cutlass13device_kernelIN5flash11enable_sm90INS1_16FlashAttnFwdSm90INS1_25CollectiveMainloopFwdSm90ILi2EN4cute5tupleIJNS5_1CILi1EEES8_S8_EEENS6_IJNS7_ILi128EEESA_SA_EEELi128ENS_10bfloat16_tEfNS_4arch4Sm90ELb0ELb1ELb1ELb1ELb0ELb1ELb0ELb1ELb1ELb0ELb0ELb0EEENS1_21CollectiveEpilogueFwdISB_S9_SC_SE_Li256ELb1ELb0ELb0ELb0EEENS1_36VarlenDynamicPersistentTileSchedulerILi128ELi128ELi256ELi32ELb0ELb0ELb1ELb1ELb0ELb1EEEEEEEEEvNT_6ParamsE)
        .other          _ZN7cutlass13device_kernelIN5flash11enable_sm90INS1_16FlashAttnFwdSm90INS1_25CollectiveMainloopFwdSm90ILi2EN4cute5tupleIJNS5_1CILi1EEES8_S8_EEENS6_IJNS7_ILi128EEESA_SA_EEELi128ENS_10bfloat16_tEfNS_4arch4Sm90ELb0ELb1ELb1ELb1ELb0ELb1ELb0ELb1ELb1ELb0ELb0ELb0EEENS1_21CollectiveEpilogueFwdISB_S9_SC_SE_Li256ELb1ELb0ELb0ELb0EEENS1_36VarlenDynamicPersistentTileSchedulerILi128ELi128ELi256ELi32ELb0ELb0ELb1ELb1ELb0ELb1EEEEEEEEEvNT_6ParamsE,@"STO_CUDA_ENTRY STV_DEFAULT"
_ZN7cutlass13device_kernelIN5flash11enable_sm90INS1_16FlashAttnFwdSm90INS1_25CollectiveMainloopFwdSm90ILi2EN4cute5tupleIJNS5_1CILi1EEES8_S8_EEENS6_IJNS7_ILi128EEESA_SA_EEELi128ENS_10bfloat16_tEfNS_4arch4Sm90ELb0ELb1ELb1ELb1ELb0ELb1ELb0ELb1ELb1ELb0ELb0ELb0EEENS1_21CollectiveEpilogueFwdISB_S9_SC_SE_Li256ELb1ELb0ELb0ELb0EEENS1_36VarlenDynamicPersistentTileSchedulerILi128ELi128ELi256ELi32ELb0ELb0ELb1ELb1ELb0ELb1EEEEEEEEEvNT_6ParamsE:
[----:B------:R-:W-:Y:S01]  /*0000*/  LDC R1, c[0x0][0x37c] ;  /* 0x0000df00ff017b82 */ /* 0x000fe20000000800 */
[----:B------:R-:W-:Y:S05]  /*0010*/  EXIT ;  /* 0x000000000000794d */ /* 0x000fea0003800000 */
.L_x_6:
        /* <DEDUP_REMOVED lines=14> */
.L_x_16:


//--------------------- .text._ZN7cutlass13device_kernelIN5flash11enable_sm90INS1_16FlashAttnFwdSm90INS1_25CollectiveMainloopFwdSm90ILi2EN4cute5tupleIJNS5_1CILi1EEES8_S8_EEENS6_IJNS7_ILi128EEESA_SA_EEELi128ENS_10bfloat16_tEfNS_4arch4Sm90ELb1ELb0ELb1ELb0ELb0ELb0ELb0ELb1ELb1ELb0ELb0ELb0EEENS1_21CollectiveEpilogueFwdISB_S9_SC_SE_Li256ELb0ELb0ELb0ELb0EEENS1_30DynamicPersistentTileSchedulerILi256ELi32ELb0ELb0ELb1EEEEEEEEEvNT_6ParamsE --------------------------
	.section	.text._ZN7cutlass13device_kernelIN5flash11enable_sm90INS1_16FlashAttnFwdSm90INS1_25CollectiveMainloopFwdSm90ILi2EN4cute5tupleIJNS5_1CILi1EEES8_S8_EEENS6_IJNS7_ILi128EEESA_SA_EEELi128ENS_10bfloat16_tEfNS_4arch4Sm90ELb1ELb0ELb1ELb0ELb0ELb0ELb0ELb1ELb1ELb0ELb0ELb0EEENS1_21CollectiveEpilogueFwdISB_S9_SC_SE_Li256ELb0ELb0ELb0ELb0EEENS1_30DynamicPersistentTileSchedulerILi256ELi32ELb0ELb0ELb1EEEEEEEEEvNT_6ParamsE,"ax",@progbits
	.align	128
.text._ZN7cutlass13device_kernelIN5flash11enable_sm90INS1_16FlashAttnFwdSm90INS1_25CollectiveMainloopFwdSm90ILi2EN4cute5tupleIJNS5_1CILi1EEES8_S8_EEENS6_IJNS7_ILi128EEESA_SA_EEELi128ENS_10bfloat16_tEfNS_4arch4Sm90ELb1ELb0ELb1ELb0ELb0ELb0ELb0ELb1ELb1ELb0ELb0ELb0EEENS1_21CollectiveEpilogueFwdISB_S9_SC_SE_Li256ELb0ELb0ELb0ELb0EEENS1_30DynamicPersistentTileSchedulerILi256ELi32ELb0ELb0ELb1EEEEEEEEEvNT_6ParamsE:
        .type           _ZN7cutlass13device_kernelIN5flash11enable_sm90INS1_16FlashAttnFwdSm90INS1_25CollectiveMainloopFwdSm90ILi2EN4cute5tupleIJNS5_1CILi1EEES8_S8_EEENS6_IJNS7_ILi128EEESA_SA_EEELi128ENS_10bfloat16_tEfNS_4arch4Sm90ELb1ELb0ELb1ELb0ELb0ELb0ELb0ELb1ELb1ELb0ELb0ELb0EEENS1_21CollectiveEpilogueFwdISB_S9_SC_SE_Li256ELb0ELb0ELb0ELb0EEENS1_30DynamicPersistentTileSchedulerILi256ELi32ELb0ELb0ELb1EEEEEEEEEvNT_6ParamsE,@function
        .size           _ZN7cutlass13device_kernelIN5flash11enable_sm90INS1_16FlashAttnFwdSm90INS1_25CollectiveMainloopFwdSm90ILi2EN4cute5tupleIJNS5_1CILi1EEES8_S8_EEENS6_IJNS7_ILi128EEESA_SA_EEELi128ENS_10bfloat16_tEfNS_4arch4Sm90ELb1ELb0ELb1ELb0ELb0ELb0ELb0ELb1ELb1ELb0ELb0ELb0EEENS1_21CollectiveEpilogueFwdISB_S9_SC_SE_Li256ELb0ELb0ELb0ELb0EEENS1_30DynamicPersistentTileSchedulerILi256ELi32ELb0ELb0ELb1EEEEEEEEEvNT_6ParamsE,(.L_x_17 - _ZN7cutlass13device_kernelIN5flash11enable_sm90INS1_16FlashAttnFwdSm90INS1_25CollectiveMainloopFwdSm90ILi2EN4cute5tupleIJNS5_1CILi1EEES8_S8_EEENS6_IJNS7_ILi128EEESA_SA_EEELi128ENS_10bfloat16_tEfNS_4arch4Sm90ELb1ELb0ELb1ELb0ELb0ELb0ELb0ELb1ELb1ELb0ELb0ELb0EEENS1_21CollectiveEpilogueFwdISB_S9_SC_SE_Li256ELb0ELb0ELb0ELb0EEENS1_30DynamicPersistentTileSchedulerILi256ELi32ELb0ELb0ELb1EEEEEEEEEvNT_6ParamsE)
        .other          _ZN7cutlass13device_kernelIN5flash11enable_sm90INS1_16FlashAttnFwdSm90INS1_25CollectiveMainloopFwdSm90ILi2EN4cute5tupleIJNS5_1CILi1EEES8_S8_EEENS6_IJNS7_ILi128EEESA_SA_EEELi128ENS_10bfloat16_tEfNS_4arch4Sm90ELb1ELb0ELb1ELb0ELb0ELb0ELb0ELb1ELb1ELb0ELb0ELb0EEENS1_21CollectiveEpilogueFwdISB_S9_SC_SE_Li256ELb0ELb0ELb0ELb0EEENS1_30DynamicPersistentTileSchedulerILi256ELi32ELb0ELb0ELb1EEEEEEEEEvNT_6ParamsE,@"STO_CUDA_ENTRY STV_DEFAULT"
_ZN7cutlass13device_kernelIN5flash11enable_sm90INS1_16FlashAttnFwdSm90INS1_25CollectiveMainloopFwdSm90ILi2EN4cute5tupleIJNS5_1CILi1EEES8_S8_EEENS6_IJNS7_ILi128EEESA_SA_EEELi128ENS_10bfloat16_tEfNS_4arch4Sm90ELb1ELb0ELb1ELb0ELb0ELb0ELb0ELb1ELb1ELb0ELb0ELb0EEENS1_21CollectiveEpilogueFwdISB_S9_SC_SE_Li256ELb0ELb0ELb0ELb0EEENS1_30DynamicPersistentTileSchedulerILi256ELi32ELb0ELb0ELb1EEEEEEEEEvNT_6ParamsE:
[----:B------:R-:W-:Y:S01]  /*0000*/  LDC R1, c[0x0][0x37c] ;  /* 0x0000df00ff017b82 */ /* 0x000fe20000000800 */
[----:B------:R-:W-:Y:S05]  /*0010*/  EXIT ;  /* 0x000000000000794d */ /* 0x000fea0003800000 */
.L_x_7:
        /* <DEDUP_REMOVED lines=14> */
.L_x_17:


//--------------------- .text._ZN7cutlass13device_kernelIN5flash11enable_sm90INS1_16FlashAttnFwdSm90INS1_25CollectiveMainloopFwdSm90ILi2EN4cute5tupleIJNS5_1CILi1EEES8_S8_EEENS6_IJNS7_ILi128EEESA_SA_EEELi128ENS_10bfloat16_tEfNS_4arch4Sm90ELb1ELb0ELb1ELb1ELb0ELb0ELb0ELb1ELb1ELb0ELb0ELb0EEENS1_21CollectiveEpilogueFwdISB_S9_SC_SE_Li256ELb1ELb0ELb0ELb0EEENS1_36VarlenDynamicPersistentTileSchedulerILi128ELi128ELi256ELi32ELb0ELb0ELb1ELb1ELb1ELb1EEEEEEEEEvNT_6ParamsE --------------------------
	.section	.text._ZN7cutlass13device_kernelIN5flash11enable_sm90INS1_16FlashAttnFwdSm90INS1_25CollectiveMainloopFwdSm90ILi2EN4cute5tupleIJNS5_1CILi1EEES8_S8_EEENS6_IJNS7_ILi128EEESA_SA_EEELi128ENS_10bfloat16_tEfNS_4arch4Sm90ELb1ELb0ELb1ELb1ELb0ELb0ELb0ELb1ELb1ELb0ELb0ELb0EEENS1_21CollectiveEpilogueFwdISB_S9_SC_SE_Li256ELb1ELb0ELb0ELb0EEENS1_36VarlenDynamicPersistentTileSchedulerILi128ELi128ELi256ELi32ELb0ELb0ELb1ELb1ELb1ELb1EEEEEEEEEvNT_6ParamsE,"ax",@progbits
	.align	128
.text._ZN7cutlass13device_kernelIN5flash11enable_sm90INS1_16FlashAttnFwdSm90INS1_25CollectiveMainloopFwdSm90ILi2EN4cute5tupleIJNS5_1CILi1EEES8_S8_EEENS6_IJNS7_ILi128EEESA_SA_EEELi128ENS_10bfloat16_tEfNS_4arch4Sm90ELb1ELb0ELb1ELb1ELb0ELb0ELb0ELb1ELb1ELb0ELb0ELb0EEENS1_21CollectiveEpilogueFwdISB_S9_SC_SE_Li256ELb1ELb0ELb0ELb0EEENS1_36VarlenDynamicPersistentTileSchedulerILi128ELi128ELi256ELi32ELb0ELb0ELb1ELb1ELb1ELb1EEEEEEEEEvNT_6ParamsE:
        .type           _ZN7cutlass13device_kernelIN5flash11enable_sm90INS1_16FlashAttnFwdSm90INS1_25CollectiveMainloopFwdSm90ILi2EN4cute5tupleIJNS5_1CILi1EEES8_S8_EEENS6_IJNS7_ILi128EEESA_SA_EEELi128ENS_10bfloat16_tEfNS_4arch4Sm90ELb1ELb0ELb1ELb1ELb0ELb0ELb0ELb1ELb1ELb0ELb0ELb0EEENS1_21CollectiveEpilogueFwdISB_S9_SC_SE_Li256ELb1ELb0ELb0ELb0EEENS1_36VarlenDynamicPersistentTileSchedulerILi128ELi128ELi256ELi32ELb0ELb0ELb1ELb1ELb1ELb1EEEEEEEEEvNT_6ParamsE,@function
        .size           _ZN7cutlass13device_kernelIN5flash11enable_sm90INS1_16FlashAttnFwdSm90INS1_25CollectiveMainloopFwdSm90ILi2EN4cute5tupleIJNS5_1CILi1EEES8_S8_EEENS6_IJNS7_ILi128EEESA_SA_EEELi128ENS_10bfloat16_tEfNS_4arch4Sm90ELb1ELb0ELb1ELb1ELb0ELb0ELb0ELb1ELb1ELb0ELb0ELb0EEENS1_21CollectiveEpilogueFwdISB_S9_SC_SE_Li256ELb1ELb0ELb0ELb0EEENS1_36VarlenDynamicPersistentTileSchedulerILi128ELi128ELi256ELi32ELb0ELb0ELb1ELb1ELb1ELb1EEEEEEEEEvNT_6ParamsE,(.L_x_18 - _ZN7cutlass13device_kernelIN5flash11enable_sm90INS1_16FlashAttnFwdSm90INS1_25CollectiveMainloopFwdSm90ILi2EN4cute5tupleIJNS5_1CILi1EEES8_S8_EEENS6_IJNS7_ILi128EEESA_SA_EEELi128ENS_10bfloat16_tEfNS_4arch4Sm90ELb1ELb0ELb1ELb1ELb0ELb0ELb0ELb1ELb1ELb0ELb0ELb0EEENS1_21CollectiveEpilogueFwdISB_S9_SC_SE_Li256ELb1ELb0ELb0ELb0EEENS1_36VarlenDynamicPersistentTileSchedulerILi128ELi128ELi256ELi32ELb0ELb0ELb1ELb1ELb1ELb1EEEEEEEEEvNT_6ParamsE)
        .other          _ZN7cutlass13device_kernelIN5flash11enable_sm90INS1_16FlashAttnFwdSm90INS1_25CollectiveMainloopFwdSm90ILi2EN4cute5tupleIJNS5_1CILi1EEES8_S8_EEENS6_IJNS7_ILi128EEESA_SA_EEELi128ENS_10bfloat16_tEfNS_4arch4Sm90ELb1ELb0ELb1ELb1ELb0ELb0ELb0ELb1ELb1ELb0ELb0ELb0EEENS1_21CollectiveEpilogueFwdISB_S9_SC_SE_Li256ELb1ELb0ELb0ELb0EEENS1_36VarlenDynamicPersistentTileSchedulerILi128ELi128ELi256ELi32ELb0ELb0ELb1ELb1ELb1ELb1EEEEEEEEEvNT_6ParamsE,@"STO_CUDA_ENTRY STV_DEFAULT"
_ZN7cutlass13device_kernelIN5flash11enable_sm90INS1_16FlashAttnFwdSm90INS1_25CollectiveMainloopFwdSm90ILi2EN4cute5tupleIJNS5_1CILi1EEES8_S8_EEENS6_IJNS7_ILi128EEESA_SA_EEELi128ENS_10bfloat16_tEfNS_4arch4Sm90ELb1ELb0ELb1ELb1ELb0ELb0ELb0ELb1ELb1ELb0ELb0ELb0EEENS1_21CollectiveEpilogueFwdISB_S9_SC_SE_Li256ELb1ELb0ELb0ELb0EEENS1_36VarlenDynamicPersistentTileSchedulerILi128ELi128ELi256ELi32ELb0ELb0ELb1ELb1ELb1ELb1EEEEEEEEEvNT_6ParamsE:
[----:B------:R-:W-:Y:S01]  /*0000*/  LDC R1, c[0x0][0x37c] ;  /* 0x0000df00ff017b82 */ /* 0x000fe20000000800 */
[----:B------:R-:W-:Y:S05]  /*0010*/  EXIT ;  /* 0x000000000000794d */ /* 0x000fea0003800000 */
.L_x_8:
        /* <DEDUP_REMOVED lines=14> */
.L_x_18:


//--------------------- .text._ZN7cutlass13device_kernelIN5flash11enable_sm90INS1_16FlashAttnFwdSm90INS1_25CollectiveMainloopFwdSm90ILi2EN4cute5tupleIJNS5_1CILi1EEES8_S8_EEENS6_IJNS7_ILi128EEESA_SA_EEELi128ENS_10bfloat16_tEfNS_4arch4Sm90ELb1ELb0ELb1ELb1ELb0ELb1ELb0ELb1ELb1ELb0ELb0ELb0EEENS1_21CollectiveEpilogueFwdISB_S9_SC_SE_Li256ELb1ELb0ELb0ELb0EEENS1_36VarlenDynamicPersistentTileSchedulerILi128ELi128ELi256ELi32ELb0ELb0ELb1ELb1ELb1ELb1EEEEEEEEEvNT_6ParamsE --------------------------
	.section	.text._ZN7cutlass13device_kernelIN5flash11enable_sm90INS1_16FlashAttnFwdSm90INS1_25CollectiveMainloopFwdSm90ILi2EN4cute5tupleIJNS5_1CILi1EEES8_S8_EEENS6_IJNS7_ILi128EEESA_SA_EEELi128ENS_10bfloat16_tEfNS_4arch4Sm90ELb1ELb0ELb1ELb1ELb0ELb1ELb0ELb1ELb1ELb0ELb0ELb0EEENS1_21CollectiveEpilogueFwdISB_S9_SC_SE_Li256ELb1ELb0ELb0ELb0EEENS1_36VarlenDynamicPersistentTileSchedulerILi128ELi128ELi256ELi32ELb0ELb0ELb1ELb1ELb1ELb1EEEEEEEEEvNT_6ParamsE,"ax",@progbits
	.align	128
.text._ZN7cutlass13device_kernelIN5flash11enable_sm90INS1_16FlashAttnFwdSm90INS1_25CollectiveMainloopFwdSm90ILi2EN4cute5tupleIJNS5_1CILi1EEES8_S8_EEENS6_IJNS7_ILi128EEESA_SA_EEELi128ENS_10bfloat16_tEfNS_4arch4Sm90ELb1ELb0ELb1ELb1ELb0ELb1ELb0ELb1ELb1ELb0ELb0ELb0EEENS1_21CollectiveEpilogueFwdISB_S9_SC_SE_Li256ELb1ELb0ELb0ELb0EEENS1_36VarlenDynamicPersistentTileSchedulerILi128ELi128ELi256ELi32ELb0ELb0ELb1ELb1ELb1ELb1EEEEEEEEEvNT_6ParamsE:
        .type           _ZN7cutlass13device_kernelIN5flash11enable_sm90INS1_16FlashAttnFwdSm90INS1_25CollectiveMainloopFwdSm90ILi2EN4cute5tupleIJNS5_1CILi1EEES8_S8_EEENS6_IJNS7_ILi128EEESA_SA_EEELi128ENS_10bfloat16_tEfNS_4arch4Sm90ELb1ELb0ELb1ELb1ELb0ELb1ELb0ELb1ELb1ELb0ELb0ELb0EEENS1_21CollectiveEpilogueFwdISB_S9_SC_SE_Li256ELb1ELb0ELb0ELb0EEENS1_36VarlenDynamicPersistentTileSchedulerILi128ELi128ELi256ELi32ELb0ELb0ELb1ELb1ELb1ELb1EEEEEEEEEvNT_6ParamsE,@function
        .size           _ZN7cutlass13device_kernelIN5flash11enable_sm90INS1_16FlashAttnFwdSm90INS1_25CollectiveMainloopFwdSm90ILi2EN4cute5tupleIJNS5_1CILi1EEES8_S8_EEENS6_IJNS7_ILi128EEESA_SA_EEELi128ENS_10bfloat16_tEfNS_4arch4Sm90ELb1ELb0ELb1ELb1ELb0ELb1ELb0ELb1ELb1ELb0ELb0ELb0EEENS1_21CollectiveEpilogueFwdISB_S9_SC_SE_Li256ELb1ELb0ELb0ELb0EEENS1_36VarlenDynamicPersistentTileSchedulerILi128ELi128ELi256ELi32ELb0ELb0ELb1ELb1ELb1ELb1EEEEEEEEEvNT_6ParamsE,(.L_x_19 - _ZN7cutlass13device_kernelIN5flash11enable_sm90INS1_16FlashAttnFwdSm90INS1_25CollectiveMainloopFwdSm90ILi2EN4cute5tupleIJNS5_1CILi1EEES8_S8_EEENS6_IJNS7_ILi128EEESA_SA_EEELi128ENS_10bfloat16_tEfNS_4arch4Sm90ELb1ELb0ELb1ELb1ELb0ELb1ELb0ELb1ELb1ELb0ELb0ELb0EEENS1_21CollectiveEpilogueFwdISB_S9_SC_SE_Li256ELb1ELb0ELb0ELb0EEENS1_36VarlenDynamicPersistentTileSchedulerILi128ELi128ELi256ELi32ELb0ELb0ELb1ELb1ELb1ELb1EEEEEEEEEvNT_6ParamsE)
        .other          _ZN7cutlass13device_kernelIN5flash11enable_sm90INS1_16FlashAttnFwdSm90INS1_25CollectiveMainloopFwdSm90ILi2EN4cute5tupleIJNS5_1CILi1EEES8_S8_EEENS6_IJNS7_ILi128EEESA_SA_EEELi128ENS_10bfloat16_tEfNS_4arch4Sm90ELb1ELb0ELb1ELb1ELb0ELb1ELb0ELb1ELb1ELb0ELb0ELb0EEENS1_21CollectiveEpilogueFwdISB_S9_SC_SE_Li256ELb1ELb0ELb0ELb0EEENS1_36VarlenDynamicPersistentTileSchedulerILi128ELi128ELi256ELi32ELb0ELb0ELb1ELb1ELb1ELb1EEEEEEEEEvNT_6ParamsE,@"STO_CUDA_ENTRY STV_DEFAULT"
_ZN7cutlass13device_kernelIN5flash11enable_sm90INS1_16FlashAttnFwdSm90INS1_25CollectiveMainloopFwdSm90ILi2EN4cute5tupleIJNS5_1CILi1EEES8_S8_EEENS6_IJNS7_ILi128EEESA_SA_EEELi128ENS_10bfloat16_tEfNS_4arch4Sm90ELb1ELb0ELb1ELb1ELb0ELb1ELb0ELb1ELb1ELb0ELb0ELb0EEENS1_21CollectiveEpilogueFwdISB_S9_SC_SE_Li256ELb1ELb0ELb0ELb0EEENS1_36VarlenDynamicPersistentTileSchedulerILi128ELi128ELi256ELi32ELb0ELb0ELb1ELb1ELb1ELb1EEEEEEEEEvNT_6ParamsE:
[----:B------:R-:W-:Y:S01]  /*0000*/  LDC R1, c[0x0][0x37c] ;  /* 0x0000df00ff017b82 */ /* 0x000fe20000000800 */
[----:B------:R-:W-:Y:S05]  /*0010*/  EXIT ;  /* 0x000000000000794d */ /* 0x000fea0003800000 */
.L_x_9:
        /* <DEDUP_REMOVED lines=14> */
.L_x_19:


//--------------------- .nv.shared.reserved.0     --------------------------
	.section	.nv.shared.reserved.0,"aw",@nobits
	.weak		__nv_reservedSMEM_offset_0_alias
	.size		__nv_reservedSMEM_offset_0_alias, 0, 64
	.other		__nv_reservedSMEM_offset_0_alias,@"STO_CUDA_RESERVED_SHARED STV_DEFAULT"
__nv_reservedSMEM_offset_0_alias:
	.zero		0
	.zero		64


//--------------------- .nv.global                --------------------------
	.section	.nv.global,"aw",@nobits
.nv.global:
	.type		_ZN74_INTERNAL_2e5bbd92_38_flash_fwd_hdim128_bf16_softcap_sm90_cu_f3e6f9ee_28464cute1_E,@object
	.size		_ZN74_INTERNAL_2e5bbd92_38_flash_fwd_hdim128_bf16_softcap_sm90_cu_f3e6f9ee_28464cute1_E,(_ZN74_INTERNAL_2e5bbd92_38_flash_fwd_hdim128_bf16_softcap_sm90_cu_f3e6f9ee_28464cuda3std3__45__cpo6cbeginE - _ZN74_INTERNAL_2e5bbd92_38_flash_fwd_hdim128_bf16_softcap_sm90_cu_f3e6f9ee_28464cute1_E)
_ZN74_INTERNAL_2e5bbd92_38_flash_fwd_hdim128_bf16_softcap_sm90_cu_f3e6f9ee_28464cute1_E:
	.zero		1
	.type		_ZN74_INTERNAL_2e5bbd92_38_flash_fwd_hdim128_bf16_softcap_sm90_cu_f3e6f9ee_28464cuda3std3__45__cpo6cbeginE,@object
	.size		_ZN74_INTERNAL_2e5bbd92_38_flash_fwd_hdim128_bf16_softcap_sm90_cu_f3e6f9ee_28464cuda3std3__45__cpo6cbeginE,(_ZN74_INTERNAL_2e5bbd92_38_flash_fwd_hdim128_bf16_softcap_sm90_cu_f3e6f9ee_28464cuda3std3__48in_placeE - _ZN74_INTERNAL_2e5bbd92_38_flash_fwd_hdim128_bf16_softcap_sm90_cu_f3e6f9ee_28464cuda3std3__45__cpo6cbeginE)
_ZN74_INTERNAL_2e5bbd92_38_flash_fwd_hdim128_bf16_softcap_sm90_cu_f3e6f9ee_28464cuda3std3__45__cpo6cbeginE:
	.zero		1
	.type		_ZN74_INTERNAL_2e5bbd92_38_flash_fwd_hdim128_bf16_softcap_sm90_cu_f3e6f9ee_28464cuda3std3__48in_placeE,@object
	.size		_ZN74_INTERNAL_2e5bbd92_38_flash_fwd_hdim128_bf16_softcap_sm90_cu_f3e6f9ee_28464cuda3std3__48in_placeE,(_ZN74_INTERNAL_2e5bbd92_38_flash_fwd_hdim128_bf16_softcap_sm90_cu_f3e6f9ee_28464cuda3std6ranges3__45__cpo9iter_moveE - _ZN74_INTERNAL_2e5bbd92_38_flash_fwd_hdim128_bf16_softcap_sm90_cu_f3e6f9ee_28464cuda3std3__48in_placeE)
_ZN74_INTERNAL_2e5bbd92_38_flash_fwd_hdim128_bf16_softcap_sm90_cu_f3e6f9ee_28464cuda3std3__48in_placeE:
	.zero		1
	.type		_ZN74_INTERNAL_2e5bbd92_38_flash_fwd_hdim128_bf16_softcap_sm90_cu_f3e6f9ee_28464cuda3std6ranges3__45__cpo9iter_moveE,@object
	.size		_ZN74_INTERNAL_2e5bbd92_38_flash_fwd_hdim128_bf16_softcap_sm90_cu_f3e6f9ee_28464cuda3std6ranges3__45__cpo9iter_moveE,(_ZN74_INTERNAL_2e5bbd92_38_flash_fwd_hdim128_bf16_softcap_sm90_cu_f3e6f9ee_28464cuda3std3__45__cpo5beginE - _ZN74_INTERNAL_2e5bbd92_38_flash_fwd_hdim128_bf16_softcap_sm90_cu_f3e6f9ee_28464cuda3std6ranges3__45__cpo9iter_moveE)
_ZN74_INTERNAL_2e5bbd92_38_flash_fwd_hdim128_bf16_softcap_sm90_cu_f3e6f9ee_28464cuda3std6ranges3__45__cpo9iter_moveE:
	.zero		1
	.type		_ZN74_INTERNAL_2e5bbd92_38_flash_fwd_hdim128_bf16_softcap_sm90_cu_f3e6f9ee_28464cuda3std3__45__cpo5beginE,@object
	.size		_ZN74_INTERNAL_2e5bbd92_38_flash_fwd_hdim128_bf16_softcap_sm90_cu_f3e6f9ee_28464cuda3std3__45__cpo5beginE,(_ZN74_INTERNAL_2e5bbd92_38_flash_fwd_hdim128_bf16_softcap_sm90_cu_f3e6f9ee_28464cuda3std3__476_GLOBAL__N__2e5bbd92_38_flash_fwd_hdim128_bf16_softcap_sm90_cu_f3e6f9ee_28466ignoreE - _ZN74_INTERNAL_2e5bbd92_38_flash_fwd_hdim128_bf16_softcap_sm90_cu_f3e6f9ee_28464cuda3std3__45__cpo5beginE)
_ZN74_INTERNAL_2e5bbd92_38_flash_fwd_hdim128_bf16_softcap_sm90_cu_f3e6f9ee_28464cuda3std3__45__cpo5beginE:
	.zero		1
	.type		_ZN74_INTERNAL_2e5bbd92_38_flash_fwd_hdim128_bf16_softcap_sm90_cu_f3e6f9ee_28464cuda3std3__476_GLOBAL__N__2e5bbd92_38_flash_fwd_hdim128_bf16_softcap_sm90_cu_f3e6f9ee_28466ignoreE,@object
	.size		_ZN74_INTERNAL_2e5bbd92_38_flash_fwd_hdim128_bf16_softcap_sm90_cu_f3e6f9ee_28464cuda3std3__476_GLOBAL__N__2e5bbd92_38_flash_fwd_hdim128_bf16_softcap_sm90_cu_f3e6f9ee_28466ignoreE,(_ZN74_INTERNAL_2e5bbd92_38_flash_fwd_hdim128_bf16_softcap_sm90_cu_f3e6f9ee_28464cute7productE - _ZN74_INTERNAL_2e5bbd92_38_flash_fwd_hdim128_bf16_softcap_sm90_cu_f3e6f9ee_28464cuda3std3__476_GLOBAL__N__2e5bbd92_38_flash_fwd_hdim128_bf16_softcap_sm90_cu_f3e6f9ee_28466ignoreE)
_ZN74_INTERNAL_2e5bbd92_38_flash_fwd_hdim128_bf16_softcap_sm90_cu_f3e6f9ee_28464cuda3std3__476_GLOBAL__N__2e5bbd92_38_flash_fwd_hdim128_bf16_softcap_sm90_cu_f3e6f9ee_28466ignoreE:
	.zero		1
	.type		_ZN74_INTERNAL_2e5bbd92_38_flash_fwd_hdim128_bf16_softcap_sm90_cu_f3e6f9ee_28464cute7productE,@object
	.size		_ZN74_INTERNAL_2e5bbd92_38_flash_fwd_hdim128_bf16_softcap_sm90_cu_f3e6f9ee_28464cute7productE,(_ZN74_INTERNAL_2e5bbd92_38_flash_fwd_hdim128_bf16_softcap_sm90_cu_f3e6f9ee_28464cuda3std3__45__cpo3endE - _ZN74_INTERNAL_2e5bbd92_38_flash_fwd_hdim128_bf16_softcap_sm90_cu_f3e6f9ee_28464cute7productE)
_ZN74_INTERNAL_2e5bbd92_38_flash_fwd_hdim128_bf16_softcap_sm90_cu_f3e6f9ee_28464cute7productE:
	.zero		1
	.type		_ZN74_INTERNAL_2e5bbd92_38_flash_fwd_hdim128_bf16_softcap_sm90_cu_f3e6f9ee_28464cuda3std3__45__cpo3endE,@object
	.size		_ZN74_INTERNAL_2e5bbd92_38_flash_fwd_hdim128_bf16_softcap_sm90_cu_f3e6f9ee_28464cuda3std3__45__cpo3endE,(_ZN74_INTERNAL_2e5bbd92_38_flash_fwd_hdim128_bf16_softcap_sm90_cu_f3e6f9ee_28464cuda3std3__419piecewise_constructE - _ZN74_INTERNAL_2e5bbd92_38_flash_fwd_hdim128_bf16_softcap_sm90_cu_f3e6f9ee_28464cuda3std3__45__cpo3endE)
_ZN74_INTERNAL_2e5bbd92_38_flash_fwd_hdim128_bf16_softcap_sm90_cu_f3e6f9ee_28464cuda3std3__45__cpo3endE:
	.zero		1
	.type		_ZN74_INTERNAL_2e5bbd92_38_flash_fwd_hdim128_bf16_softcap_sm90_cu_f3e6f9ee_28464cuda3std3__419piecewise_constructE,@object
	.size		_ZN74_INTERNAL_2e5bbd92_38_flash_fwd_hdim128_bf16_softcap_sm90_cu_f3e6f9ee_28464cuda3std3__419piecewise_constructE,(_ZN74_INTERNAL_2e5bbd92_38_flash_fwd_hdim128_bf16_softcap_sm90_cu_f3e6f9ee_28464cuda3std3__45__cpo4cendE - _ZN74_INTERNAL_2e5bbd92_38_flash_fwd_hdim128_bf16_softcap_sm90_cu_f3e6f9ee_28464cuda3std3__419piecewise_constructE)
_ZN74_INTERNAL_2e5bbd92_38_flash_fwd_hdim128_bf16_softcap_sm90_cu_f3e6f9ee_28464cuda3std3__419piecewise_constructE:
	.zero		1
	.type		_ZN74_INTERNAL_2e5bbd92_38_flash_fwd_hdim128_bf16_softcap_sm90_cu_f3e6f9ee_28464cuda3std3__45__cpo4cendE,@object
	.size		_ZN74_INTERNAL_2e5bbd92_38_flash_fwd_hdim128_bf16_softcap_sm90_cu_f3e6f9ee_28464cuda3std3__45__cpo4cendE,(_ZN74_INTERNAL_2e5bbd92_38_flash_fwd_hdim128_bf16_softcap_sm90_cu_f3e6f9ee_28464cuda3std6ranges3__45__cpo4swapE - _ZN74_INTERNAL_2e5bbd92_38_flash_fwd_hdim128_bf16_softcap_sm90_cu_f3e6f9ee_28464cuda3std3__45__cpo4cendE)
_ZN74_INTERNAL_2e5bbd92_38_flash_fwd_hdim128_bf16_softcap_sm90_cu_f3e6f9ee_28464cuda3std3__45__cpo4cendE:
	.zero		1
	.type		_ZN74_INTERNAL_2e5bbd92_38_flash_fwd_hdim128_bf16_softcap_sm90_cu_f3e6f9ee_28464cuda3std6ranges3__45__cpo4swapE,@object
	.size		_ZN74_INTERNAL_2e5bbd92_38_flash_fwd_hdim128_bf16_softcap_sm90_cu_f3e6f9ee_28464cuda3std6ranges3__45__cpo4swapE,(.L_7 - _ZN74_INTERNAL_2e5bbd92_38_flash_fwd_hdim128_bf16_softcap_sm90_cu_f3e6f9ee_28464cuda3std6ranges3__45__cpo4swapE)
_ZN74_INTERNAL_2e5bbd92_38_flash_fwd_hdim128_bf16_softcap_sm90_cu_f3e6f9ee_28464cuda3std6ranges3__45__cpo4swapE:
	.zero		1
.L_7:


//--------------------- .nv.constant0._ZN7cutlass13device_kernelIN5flash11enable_sm90INS1_16FlashAttnFwdSm90INS1_25CollectiveMainloopFwdSm90ILi2EN4cute5tupleIJNS5_1CILi1EEES8_S8_EEENS6_IJNS7_ILi128EEENS7_ILi176EEESA_EEELi128ENS_10bfloat16_tEfNS_4arch4Sm90ELb0ELb0ELb1ELb0ELb0ELb0ELb0ELb1ELb1ELb0ELb0ELb0EEENS1_21CollectiveEpilogueFwdINS6_IJSA_SA_SB_EEES9_SD_SF_Li256ELb0ELb0ELb0ELb0EEENS1_29StaticPersistentTileSchedulerILb0EEEEEEEEEvNT_6ParamsE --------------------------
	.section	.nv.constant0._ZN7cutlass13device_kernelIN5flash11enable_sm90INS1_16FlashAttnFwdSm90INS1_25CollectiveMainloopFwdSm90ILi2EN4cute5tupleIJNS5_1CILi1EEES8_S8_EEENS6_IJNS7_ILi128EEENS7_ILi176EEESA_EEELi128ENS_10bfloat16_tEfNS_4arch4Sm90ELb0ELb0ELb1ELb0ELb0ELb0ELb0ELb1ELb1ELb0ELb0ELb0EEENS1_21CollectiveEpilogueFwdINS6_IJSA_SA_SB_EEES9_SD_SF_Li256ELb0ELb0ELb0ELb0EEENS1_29StaticPersistentTileSchedulerILb0EEEEEEEEEvNT_6ParamsE,"a",@progbits
	.sectionflags	@""
	.align	4
.nv.constant0._ZN7cutlass13device_kernelIN5flash11enable_sm90INS1_16FlashAttnFwdSm90INS1_25CollectiveMainloopFwdSm90ILi2EN4cute5tupleIJNS5_1CILi1EEES8_S8_EEENS6_IJNS7_ILi128EEENS7_ILi176EEESA_EEELi128ENS_10bfloat16_tEfNS_4arch4Sm90ELb0ELb0ELb1ELb0ELb0ELb0ELb0ELb1ELb1ELb0ELb0ELb0EEENS1_21CollectiveEpilogueFwdINS6_IJSA_SA_SB_EEES9_SD_SF_Li256ELb0ELb0ELb0ELb0EEENS1_29StaticPersistentTileSchedulerILb0EEEEEEEEEvNT_6ParamsE:
	.zero		3840


//--------------------- .nv.constant0._ZN7cutlass13device_kernelIN5flash11enable_sm90INS1_16FlashAttnFwdSm90INS1_25CollectiveMainloopFwdSm90ILi2EN4cute5tupleIJNS5_1CILi2EEENS7_ILi1EEES9_EEENS6_IJNS7_ILi128EEENS7_ILi176EEESB_EEELi128ENS_10bfloat16_tEfNS_4arch4Sm90ELb0ELb0ELb1ELb0ELb0ELb0ELb0ELb1ELb1ELb0ELb0ELb0EEENS1_21CollectiveEpilogueFwdINS6_IJSB_SB_SC_EEESA_SE_SG_Li256ELb0ELb0ELb0ELb0EEENS1_29StaticPersistentTileSchedulerILb0EEEEEEEEEvNT_6ParamsE --------------------------
	.section	.nv.constant0._ZN7cutlass13device_kernelIN5flash11enable_sm90INS1_16FlashAttnFwdSm90INS1_25CollectiveMainloopFwdSm90ILi2EN4cute5tupleIJNS5_1CILi2EEENS7_ILi1EEES9_EEENS6_IJNS7_ILi128EEENS7_ILi176EEESB_EEELi128ENS_10bfloat16_tEfNS_4arch4Sm90ELb0ELb0ELb1ELb0ELb0ELb0ELb0ELb1ELb1ELb0ELb0ELb0EEENS1_21CollectiveEpilogueFwdINS6_IJSB_SB_SC_EEESA_SE_SG_Li256ELb0ELb0ELb0ELb0EEENS1_29StaticPersistentTileSchedulerILb0EEEEEEEEEvNT_6ParamsE,"a",@progbits
	.sectionflags	@""
	.align	4
.nv.constant0._ZN7cutlass13device_kernelIN5flash11enable_sm90INS1_16FlashAttnFwdSm90INS1_25CollectiveMainloopFwdSm90ILi2EN4cute5tupleIJNS5_1CILi2EEENS7_ILi1EEES9_EEENS6_IJNS7_ILi128EEENS7_ILi176EEESB_EEELi128ENS_10bfloat16_tEfNS_4arch4Sm90ELb0ELb0ELb1ELb0ELb0ELb0ELb0ELb1ELb1ELb0ELb0ELb0EEENS1_21CollectiveEpilogueFwdINS6_IJSB_SB_SC_EEESA_SE_SG_Li256ELb0ELb0ELb0ELb0EEENS1_29StaticPersistentTileSchedulerILb0EEEEEEEEEvNT_6ParamsE:
	.zero		3840


//--------------------- .nv.constant0._ZN7cutlass13device_kernelIN5flash11enable_sm90INS1_16FlashAttnFwdSm90INS1_25CollectiveMainloopFwdSm90ILi2EN4cute5tupleIJNS5_1CILi1EEES8_S8_EEENS6_IJNS7_ILi128EEENS7_ILi176EEESA_EEELi128ENS_10bfloat16_tEfNS_4arch4Sm90ELb0ELb0ELb1ELb1ELb0ELb0ELb0ELb1ELb1ELb0ELb0ELb0EEENS1_21CollectiveEpilogueFwdINS6_IJSA_SA_SB_EEES9_SD_SF_Li256ELb1ELb0ELb0ELb0EEENS1_36VarlenDynamicPersistentTileSchedulerILi128ELi176ELi256ELi32ELb0ELb0ELb1ELb0ELb1ELb1EEEEEEEEEvNT_6ParamsE --------------------------
	.section	.nv.constant0._ZN7cutlass13device_kernelIN5flash11enable_sm90INS1_16FlashAttnFwdSm90INS1_25CollectiveMainloopFwdSm90ILi2EN4cute5tupleIJNS5_1CILi1EEES8_S8_EEENS6_IJNS7_ILi128EEENS7_ILi176EEESA_EEELi128ENS_10bfloat16_tEfNS_4arch4Sm90ELb0ELb0ELb1ELb1ELb0ELb0ELb0ELb1ELb1ELb0ELb0ELb0EEENS1_21CollectiveEpilogueFwdINS6_IJSA_SA_SB_EEES9_SD_SF_Li256ELb1ELb0ELb0ELb0EEENS1_36VarlenDynamicPersistentTileSchedulerILi128ELi176ELi256ELi32ELb0ELb0ELb1ELb0ELb1ELb1EEEEEEEEEvNT_6ParamsE,"a",@progbits
	.sectionflags	@""
	.align	4
.nv.constant0._ZN7cutlass13device_kernelIN5flash11enable_sm90INS1_16FlashAttnFwdSm90INS1_25CollectiveMainloopFwdSm90ILi2EN4cute5tupleIJNS5_1CILi1EEES8_S8_EEENS6_IJNS7_ILi128EEENS7_ILi176EEESA_EEELi128ENS_10bfloat16_tEfNS_4arch4Sm90ELb0ELb0ELb1ELb1ELb0ELb0ELb0ELb1ELb1ELb0ELb0ELb0EEENS1_21CollectiveEpilogueFwdINS6_IJSA_SA_SB_EEES9_SD_SF_Li256ELb1ELb0ELb0ELb0EEENS1_36VarlenDynamicPersistentTileSchedulerILi128ELi176ELi256ELi32ELb0ELb0ELb1ELb0ELb1ELb1EEEEEEEEEvNT_6ParamsE:
	.zero		3456


//--------------------- .nv.constant0._ZN7cutlass13device_kernelIN5flash11enable_sm90INS1_16FlashAttnFwdSm90INS1_25CollectiveMainloopFwdSm90ILi2EN4cute5tupleIJNS5_1CILi1EEES8_S8_EEENS6_IJNS7_ILi128EEENS7_ILi176EEESA_EEELi128ENS_10bfloat16_tEfNS_4arch4Sm90ELb0ELb0ELb1ELb1ELb0ELb1ELb0ELb1ELb1ELb0ELb0ELb0EEENS1_21CollectiveEpilogueFwdINS6_IJSA_SA_SB_EEES9_SD_SF_Li256ELb1ELb0ELb0ELb0EEENS1_36VarlenDynamicPersistentTileSchedulerILi128ELi176ELi256ELi32ELb0ELb0ELb1ELb0ELb1ELb1EEEEEEEEEvNT_6ParamsE --------------------------
	.section	.nv.constant0._ZN7cutlass13device_kernelIN5flash11enable_sm90INS1_16FlashAttnFwdSm90INS1_25CollectiveMainloopFwdSm90ILi2EN4cute5tupleIJNS5_1CILi1EEES8_S8_EEENS6_IJNS7_ILi128EEENS7_ILi176EEESA_EEELi128ENS_10bfloat16_tEfNS_4arch4Sm90ELb0ELb0ELb1ELb1ELb0ELb1ELb0ELb1ELb1ELb0ELb0ELb0EEENS1_21CollectiveEpilogueFwdINS6_IJSA_SA_SB_EEES9_SD_SF_Li256ELb1ELb0ELb0ELb0EEENS1_36VarlenDynamicPersistentTileSchedulerILi128ELi176ELi256ELi32ELb0ELb0ELb1ELb0ELb1ELb1EEEEEEEEEvNT_6ParamsE,"a",@progbits
	.sectionflags	@""
	.align	4
.nv.constant0._ZN7cutlass13device_kernelIN5flash11enable_sm90INS1_16FlashAttnFwdSm90INS1_25CollectiveMainloopFwdSm90ILi2EN4cute5tupleIJNS5_1CILi1EEES8_S8_EEENS6_IJNS7_ILi128EEENS7_ILi176EEESA_EEELi128ENS_10bfloat16_tEfNS_4arch4Sm90ELb0ELb0ELb1ELb1ELb0ELb1ELb0ELb1ELb1ELb0ELb0ELb0EEENS1_21CollectiveEpilogueFwdINS6_IJSA_SA_SB_EEES9_SD_SF_Li256ELb1ELb0ELb0ELb0EEENS1_36VarlenDynamicPersistentTileSchedulerILi128ELi176ELi256ELi32ELb0ELb0ELb1ELb0ELb1ELb1EEEEEEEEEvNT_6ParamsE:
	.zero		3456


//--------------------- .nv.constant0._ZN7cutlass13device_kernelIN5flash11enable_sm90INS1_16FlashAttnFwdSm90INS1_25CollectiveMainloopFwdSm90ILi2EN4cute5tupleIJNS5_1CILi1EEES8_S8_EEENS6_IJNS7_ILi128EEESA_SA_EEELi128ENS_10bfloat16_tEfNS_4arch4Sm90ELb0ELb1ELb1ELb0ELb0ELb0ELb0ELb1ELb1ELb0ELb0ELb0EEENS1_21CollectiveEpilogueFwdISB_S9_SC_SE_Li256ELb0ELb0ELb0ELb0EEENS1_30DynamicPersistentTileSchedulerILi256ELi32ELb0ELb0ELb1EEEEEEEEEvNT_6ParamsE --------------------------
	.section	.nv.constant0._ZN7cutlass13device_kernelIN5flash11enable_sm90INS1_16FlashAttnFwdSm90INS1_25CollectiveMainloopFwdSm90ILi2EN4cute5tupleIJNS5_1CILi1EEES8_S8_EEENS6_IJNS7_ILi128EEESA_SA_EEELi128ENS_10bfloat16_tEfNS_4arch4Sm90ELb0ELb1ELb1ELb0ELb0ELb0ELb0ELb1ELb1ELb0ELb0ELb0EEENS1_21CollectiveEpilogueFwdISB_S9_SC_SE_Li256ELb0ELb0ELb0ELb0EEENS1_30DynamicPersistentTileSchedulerILi256ELi32ELb0ELb0ELb1EEEEEEEEEvNT_6ParamsE,"a",@progbits
	.sectionflags	@""
	.align	4
.nv.constant0._ZN7cutlass13device_kernelIN5flash11enable_sm90INS1_16FlashAttnFwdSm90INS1_25CollectiveMainloopFwdSm90ILi2EN4cute5tupleIJNS5_1CILi1EEES8_S8_EEENS6_IJNS7_ILi128EEESA_SA_EEELi128ENS_10bfloat16_tEfNS_4arch4Sm90ELb0ELb1ELb1ELb0ELb0ELb0ELb0ELb1ELb1ELb0ELb0ELb0EEENS1_21CollectiveEpilogueFwdISB_S9_SC_SE_Li256ELb0ELb0ELb0ELb0EEENS1_30DynamicPersistentTileSchedulerILi256ELi32ELb0ELb0ELb1EEEEEEEEEvNT_6ParamsE:
	.zero		3840


//--------------------- .nv.constant0._ZN7cutlass13device_kernelIN5flash11enable_sm90INS1_16FlashAttnFwdSm90INS1_25CollectiveMainloopFwdSm90ILi2EN4cute5tupleIJNS5_1CILi1EEES8_S8_EEENS6_IJNS7_ILi128EEESA_SA_EEELi128ENS_10bfloat16_tEfNS_4arch4Sm90ELb0ELb1ELb1ELb1ELb0ELb0ELb0ELb1ELb1ELb0ELb0ELb0EEENS1_21CollectiveEpilogueFwdISB_S9_SC_SE_Li256ELb1ELb0ELb0ELb0EEENS1_36VarlenDynamicPersistentTileSchedulerILi128ELi128ELi256ELi32ELb0ELb0ELb1ELb1ELb0ELb1EEEEEEEEEvNT_6ParamsE --------------------------
	.section	.nv.constant0._ZN7cutlass13device_kernelIN5flash11enable_sm90INS1_16FlashAttnFwdSm90INS1_25CollectiveMainloopFwdSm90ILi2EN4cute5tupleIJNS5_1CILi1EEES8_S8_EEENS6_IJNS7_ILi128EEESA_SA_EEELi128ENS_10bfloat16_tEfNS_4arch4Sm90ELb0ELb1ELb1ELb1ELb0ELb0ELb0ELb1ELb1ELb0ELb0ELb0EEENS1_21CollectiveEpilogueFwdISB_S9_SC_SE_Li256ELb1ELb0ELb0ELb0EEENS1_36VarlenDynamicPersistentTileSchedulerILi128ELi128ELi256ELi32ELb0ELb0ELb1ELb1ELb0ELb1EEEEEEEEEvNT_6ParamsE,"a",@progbits
	.sectionflags	@""
	.align	4
.nv.constant0._ZN7cutlass13device_kernelIN5flash11enable_sm90INS1_16FlashAttnFwdSm90INS1_25CollectiveMainloopFwdSm90ILi2EN4cute5tupleIJNS5_1CILi1EEES8_S8_EEENS6_IJNS7_ILi128EEESA_SA_EEELi128ENS_10bfloat16_tEfNS_4arch4Sm90ELb0ELb1ELb1ELb1ELb0ELb0ELb0ELb1ELb1ELb0ELb0ELb0EEENS1_21CollectiveEpilogueFwdISB_S9_SC_SE_Li256ELb1ELb0ELb0ELb0EEENS1_36VarlenDynamicPersistentTileSchedulerILi128ELi128ELi256ELi32ELb0ELb0ELb1ELb1ELb0ELb1EEEEEEEEEvNT_6ParamsE:
	.zero		3456


//--------------------- .nv.constant0._ZN7cutlass13device_kernelIN5flash11enable_sm90INS1_16FlashAttnFwdSm90INS1_25CollectiveMainloopFwdSm90ILi2EN4cute5tupleIJNS5_1CILi1EEES8_S8_EEENS6_IJNS7_ILi128EEESA_SA_EEELi128ENS_10bfloat16_tEfNS_4arch4Sm90ELb0ELb1ELb1ELb1ELb0ELb1ELb0ELb1ELb1ELb0ELb0ELb0EEENS1_21CollectiveEpilogueFwdISB_S9_SC_SE_Li256ELb1ELb0ELb0ELb0EEENS1_36VarlenDynamicPersistentTileSchedulerILi128ELi128ELi256ELi32ELb0ELb0ELb1ELb1ELb0ELb1EEEEEEEEEvNT_6ParamsE --------------------------
	.section	.nv.constant0._ZN7cutlass13device_kernelIN5flash11enable_sm90INS1_16FlashAttnFwdSm90INS1_25CollectiveMainloopFwdSm90ILi2EN4cute5tupleIJNS5_1CILi1EEES8_S8_EEENS6_IJNS7_ILi128EEESA_SA_EEELi128ENS_10bfloat16_tEfNS_4arch4Sm90ELb0ELb1ELb1ELb1ELb0ELb1ELb0ELb1ELb1ELb0ELb0ELb0EEENS1_21CollectiveEpilogueFwdISB_S9_SC_SE_Li256ELb1ELb0ELb0ELb0EEENS1_36VarlenDynamicPersistentTileSchedulerILi128ELi128ELi256ELi32ELb0ELb0ELb1ELb1ELb0ELb1EEEEEEEEEvNT_6ParamsE,"a",@progbits
	.sectionflags	@""
	.align	4
.nv.constant0._ZN7cutlass13device_kernelIN5flash11enable_sm90INS1_16FlashAttnFwdSm90INS1_25CollectiveMainloopFwdSm90ILi2EN4cute5tupleIJNS5_1CILi1EEES8_S8_EEENS6_IJNS7_ILi128EEESA_SA_EEELi128ENS_10bfloat16_tEfNS_4arch4Sm90ELb0ELb1ELb1ELb1ELb0ELb1ELb0ELb1ELb1ELb0ELb0ELb0EEENS1_21CollectiveEpilogueFwdISB_S9_SC_SE_Li256ELb1ELb0ELb0ELb0EEENS1_36VarlenDynamicPersistentTileSchedulerILi128ELi128ELi256ELi32ELb0ELb0ELb1ELb1ELb0ELb1EEEEEEEEEvNT_6ParamsE:
	.zero		3456


//--------------------- .nv.constant0._ZN7cutlass13device_kernelIN5flash11enable_sm90INS1_16FlashAttnFwdSm90INS1_25CollectiveMainloopFwdSm90ILi2EN4cute5tupleIJNS5_1CILi1EEES8_S8_EEENS6_IJNS7_ILi128EEESA_SA_EEELi128ENS_10bfloat16_tEfNS_4arch4Sm90ELb1ELb0ELb1ELb0ELb0ELb0ELb0ELb1ELb1ELb0ELb0ELb0EEENS1_21CollectiveEpilogueFwdISB_S9_SC_SE_Li256ELb0ELb0ELb0ELb0EEENS1_30DynamicPersistentTileSchedulerILi256ELi32ELb0ELb0ELb1EEEEEEEEEvNT_6ParamsE --------------------------
	.section	.nv.constant0._ZN7cutlass13device_kernelIN5flash11enable_sm90INS1_16FlashAttnFwdSm90INS1_25CollectiveMainloopFwdSm90ILi2EN4cute5tupleIJNS5_1CILi1EEES8_S8_EEENS6_IJNS7_ILi128EEESA_SA_EEELi128ENS_10bfloat16_tEfNS_4arch4Sm90ELb1ELb0ELb1ELb0ELb0ELb0ELb0ELb1ELb1ELb0ELb0ELb0EEENS1_21CollectiveEpilogueFwdISB_S9_SC_SE_Li256ELb0ELb0ELb0ELb0EEENS1_30DynamicPersistentTileSchedulerILi256ELi32ELb0ELb0ELb1EEEEEEEEEvNT_6ParamsE,"a",@progbits
	.sectionflags	@""
	.align	4
.nv.constant0._ZN7cutlass13device_kernelIN5flash11enable_sm90INS1_16FlashAttnFwdSm90INS1_25CollectiveMainloopFwdSm90ILi2EN4cute5tupleIJNS5_1CILi1EEES8_S8_EEENS6_IJNS7_ILi128EEESA_SA_EEELi128ENS_10bfloat16_tEfNS_4arch4Sm90ELb1ELb0ELb1ELb0ELb0ELb0ELb0ELb1ELb1ELb0ELb0ELb0EEENS1_21CollectiveEpilogueFwdISB_S9_SC_SE_Li256ELb0ELb0ELb0ELb0EEENS1_30DynamicPersistentTileSchedulerILi256ELi32ELb0ELb0ELb1EEEEEEEEEvNT_6ParamsE:
	.zero		3840


//--------------------- .nv.constant0._ZN7cutlass13device_kernelIN5flash11enable_sm90INS1_16FlashAttnFwdSm90INS1_25CollectiveMainloopFwdSm90ILi2EN4cute5tupleIJNS5_1CILi1EEES8_S8_EEENS6_IJNS7_ILi128EEESA_SA_EEELi128ENS_10bfloat16_tEfNS_4arch4Sm90ELb1ELb0ELb1ELb1ELb0ELb0ELb0ELb1ELb1ELb0ELb0ELb0EEENS1_21CollectiveEpilogueFwdISB_S9_SC_SE_Li256ELb1ELb0ELb0ELb0EEENS1_36VarlenDynamicPersistentTileSchedulerILi128ELi128ELi256ELi32ELb0ELb0ELb1ELb1ELb1ELb1EEEEEEEEEvNT_6ParamsE --------------------------
	.section	.nv.constant0._ZN7cutlass13device_kernelIN5flash11enable_sm90INS1_16FlashAttnFwdSm90INS1_25CollectiveMainloopFwdSm90ILi2EN4cute5tupleIJNS5_1CILi1EEES8_S8_EEENS6_IJNS7_ILi128EEESA_SA_EEELi128ENS_10bfloat16_tEfNS_4arch4Sm90ELb1ELb0ELb1ELb1ELb0ELb0ELb0ELb1ELb1ELb0ELb0ELb0EEENS1_21CollectiveEpilogueFwdISB_S9_SC_SE_Li256ELb1ELb0ELb0ELb0EEENS1_36VarlenDynamicPersistentTileSchedulerILi128ELi128ELi256ELi32ELb0ELb0ELb1ELb1ELb1ELb1EEEEEEEEEvNT_6ParamsE,"a",@progbits
	.sectionflags	@""
	.align	4
.nv.constant0._ZN7cutlass13device_kernelIN5flash11enable_sm90INS1_16FlashAttnFwdSm90INS1_25CollectiveMainloopFwdSm90ILi2EN4cute5tupleIJNS5_1CILi1EEES8_S8_EEENS6_IJNS7_ILi128EEESA_SA_EEELi128ENS_10bfloat16_tEfNS_4arch4Sm90ELb1ELb0ELb1ELb1ELb0ELb0ELb0ELb1ELb1ELb0ELb0ELb0EEENS1_21CollectiveEpilogueFwdISB_S9_SC_SE_Li256ELb1ELb0ELb0ELb0EEENS1_36VarlenDynamicPersistentTileSchedulerILi128ELi128ELi256ELi32ELb0ELb0ELb1ELb1ELb1ELb1EEEEEEEEEvNT_6ParamsE:
	.zero		3456


//--------------------- .nv.constant0._ZN7cutlass13device_kernelIN5flash11enable_sm90INS1_16FlashAttnFwdSm90INS1_25CollectiveMainloopFwdSm90ILi2EN4cute5tupleIJNS5_1CILi1EEES8_S8_EEENS6_IJNS7_ILi128EEESA_SA_EEELi128ENS_10bfloat16_tEfNS_4arch4Sm90ELb1ELb0ELb1ELb1ELb0ELb1ELb0ELb1ELb1ELb0ELb0ELb0EEENS1_21CollectiveEpilogueFwdISB_S9_SC_SE_Li256ELb1ELb0ELb0ELb0EEENS1_36VarlenDynamicPersistentTileSchedulerILi128ELi128ELi256ELi32ELb0ELb0ELb1ELb1ELb1ELb1EEEEEEEEEvNT_6ParamsE --------------------------
	.section	.nv.constant0._ZN7cutlass13device_kernelIN5flash11enable_sm90INS1_16FlashAttnFwdSm90INS1_25CollectiveMainloopFwdSm90ILi2EN4cute5tupleIJNS5_1CILi1EEES8_S8_EEENS6_IJNS7_ILi128EEESA_SA_EEELi128ENS_10bfloat16_tEfNS_4arch4Sm90ELb1ELb0ELb1ELb1ELb0ELb1ELb0ELb1ELb1ELb0ELb0ELb0EEENS1_21CollectiveEpilogueFwdISB_S9_SC_SE_Li256ELb1ELb0ELb0ELb0EEENS1_36VarlenDynamicPersistentTileSchedulerILi128ELi128ELi256ELi32ELb0ELb0ELb1ELb1ELb1ELb1EEEEEEEEEvNT_6ParamsE,"a",@progbits
	.sectionflags	@""
	.align	4
.nv.constant0._ZN7cutlass13device_kernelIN5flash11enable_sm90INS1_16FlashAttnFwdSm90INS1_25CollectiveMainloopFwdSm90ILi2EN4cute5tupleIJNS5_1CILi1EEES8_S8_EEENS6_IJNS7_ILi128EEESA_SA_EEELi128ENS_10bfloat16_tEfNS_4arch4Sm90ELb1ELb0ELb1ELb1ELb0ELb1ELb0ELb1ELb1ELb0ELb0ELb0EEENS1_21CollectiveEpilogueFwdISB_S9_SC_SE_Li256ELb1ELb0ELb0ELb0EEENS1_36VarlenDynamicPersistentTileSchedulerILi128ELi128ELi256ELi32ELb0ELb0ELb1ELb1ELb1ELb1EEEEEEEEEvNT_6ParamsE:
	.zero		3456


//--------------------- SYMBOLS --------------------------

	.type		.nv.reservedSmem.offset0,@object
	.size		.nv.reservedSmem.offset0,0x4
